	.target	sm_90a

	.elftype	@"ET_EXEC"


//--------------------- .note.nv.tkinfo           --------------------------
	.section	.note.nv.tkinfo,"",@"SHT_NOTE"
	.sectionflags	@"SHF_NOTE_NV_TKINFO"
	.tkinfo
        /*0018*/ 	.word	0x00000002
        /*0030*/ 	.string	""
        /*0030*/ 	.string	"ptxas"
        /*0030*/ 	.string	"Cuda compilation tools, release 13.0, V13.0.88"
        /*0030*/ 	.string	"Build cuda_13.0.r13.0/compiler.36424714_0"
        /*0030*/ 	.string	"-arch sm_90a -m 64 "



//--------------------- .note.nv.cuinfo           --------------------------
	.section	.note.nv.cuinfo,"",@"SHT_NOTE"
	.sectionflags	@"SHF_NOTE_NV_CUINFO"
        /*0018*/ 	.short	0x0002
        /*001a*/ 	.short	0x005a
        /*001c*/ 	.short	0x0082
	.zero		2


//--------------------- .nv.info                  --------------------------
	.section	.nv.info,"",@"SHT_CUDA_INFO"
	.align	4


	//----- nvinfo : EIATTR_REGCOUNT
	.align		4
        /*0000*/ 	.byte	0x04, 0x2f
        /*0002*/ 	.short	(.L_15 - .L_14)
	.align		4
.L_14:
        /*0004*/ 	.word	index@(_ZN7cutlass13device_kernelINS_4gemm6kernel13GemmUniversalIN4cute5tupleIJiiiiEEENS1_10collective13CollectiveMmaINS1_34MainloopSm90TmaGmmaWarpSpecializedILi18ENS5_IJNS4_1CILi1EEESB_SB_EEENS1_32KernelTmaWarpSpecializedPingpongEEENS5_IJNSA_ILi64EEENSA_ILi32EEENSA_ILi128EEEEEEaNS5_IJlSB_lEEEaSJ_NS4_8TiledMMAINS4_8MMA_AtomIJNS4_4SM904GMMA26MMA_64x32x32_S32S8S8_SS_TNEEEENS4_6LayoutISC_NS5_IJNSA_ILi0EEESR_SR_EEEEENS5_IJNS4_10UnderscoreESU_SU_EEEEENS4_13SM90_TMA_LOADENS4_14ComposedLayoutINS4_7SwizzleILi3ELi4ELi3EEENS4_18smem_ptr_flag_bitsILi8EEENSQ_INS5_IJNSA_ILi8EEESH_EEENS5_IJSH_SB_EEEEEEEvNS4_8identityESX_S17_vS18_EENS_8epilogue10collective6detail29Sm90TmaWarpSpecializedAdapterINS1B_15DefaultEpilogueIaSJ_SJ_NS1A_6thread17LinearCombinationIaLi1EiiLNS1F_9ScaleType4KindE0ELNS_15FloatRoundStyleE2EaEENS1_15EpilogueDefaultEEEEEvvEEEEvNT_6ParamsE)
        /*0008*/ 	.word	0x000000a8


	//----- nvinfo : EIATTR_FRAME_SIZE
	.align		4
.L_15:
        /*000c*/ 	.byte	0x04, 0x11
        /*000e*/ 	.short	(.L_17 - .L_16)
	.align		4
.L_16:
        /*0010*/ 	.word	index@(_ZN7cutlass13device_kernelINS_4gemm6kernel13GemmUniversalIN4cute5tupleIJiiiiEEENS1_10collective13CollectiveMmaINS1_34MainloopSm90TmaGmmaWarpSpecializedILi18ENS5_IJNS4_1CILi1EEESB_SB_EEENS1_32KernelTmaWarpSpecializedPingpongEEENS5_IJNSA_ILi64EEENSA_ILi32EEENSA_ILi128EEEEEEaNS5_IJlSB_lEEEaSJ_NS4_8TiledMMAINS4_8MMA_AtomIJNS4_4SM904GMMA26MMA_64x32x32_S32S8S8_SS_TNEEEENS4_6LayoutISC_NS5_IJNSA_ILi0EEESR_SR_EEEEENS5_IJNS4_10UnderscoreESU_SU_EEEEENS4_13SM90_TMA_LOADENS4_14ComposedLayoutINS4_7SwizzleILi3ELi4ELi3EEENS4_18smem_ptr_flag_bitsILi8EEENSQ_INS5_IJNSA_ILi8EEESH_EEENS5_IJSH_SB_EEEEEEEvNS4_8identityESX_S17_vS18_EENS_8epilogue10collective6detail29Sm90TmaWarpSpecializedAdapterINS1B_15DefaultEpilogueIaSJ_SJ_NS1A_6thread17LinearCombinationIaLi1EiiLNS1F_9ScaleType4KindE0ELNS_15FloatRoundStyleE2EaEENS1_15EpilogueDefaultEEEEEvvEEEEvNT_6ParamsE)
        /*0014*/ 	.word	0x00000008


	//----- nvinfo : EIATTR_MIN_STACK_SIZE
	.align		4
.L_17:
        /*0018*/ 	.byte	0x04, 0x12
        /*001a*/ 	.short	(.L_19 - .L_18)
	.align		4
.L_18:
        /*001c*/ 	.word	index@(_ZN7cutlass13device_kernelINS_4gemm6kernel13GemmUniversalIN4cute5tupleIJiiiiEEENS1_10collective13CollectiveMmaINS1_34MainloopSm90TmaGmmaWarpSpecializedILi18ENS5_IJNS4_1CILi1EEESB_SB_EEENS1_32KernelTmaWarpSpecializedPingpongEEENS5_IJNSA_ILi64EEENSA_ILi32EEENSA_ILi128EEEEEEaNS5_IJlSB_lEEEaSJ_NS4_8TiledMMAINS4_8MMA_AtomIJNS4_4SM904GMMA26MMA_64x32x32_S32S8S8_SS_TNEEEENS4_6LayoutISC_NS5_IJNSA_ILi0EEESR_SR_EEEEENS5_IJNS4_10UnderscoreESU_SU_EEEEENS4_13SM90_TMA_LOADENS4_14ComposedLayoutINS4_7SwizzleILi3ELi4ELi3EEENS4_18smem_ptr_flag_bitsILi8EEENSQ_INS5_IJNSA_ILi8EEESH_EEENS5_IJSH_SB_EEEEEEEvNS4_8identityESX_S17_vS18_EENS_8epilogue10collective6detail29Sm90TmaWarpSpecializedAdapterINS1B_15DefaultEpilogueIaSJ_SJ_NS1A_6thread17LinearCombinationIaLi1EiiLNS1F_9ScaleType4KindE0ELNS_15FloatRoundStyleE2EaEENS1_15EpilogueDefaultEEEEEvvEEEEvNT_6ParamsE)
        /*0020*/ 	.word	0x00000008
.L_19:


//--------------------- .nv.compat                --------------------------
	.section	.nv.compat,"",@"SHT_CUDA_COMPAT_INFO"
	.align	4
        /*0000*/ 	.byte	0x02, 0x09, 0x01, 0x00, 0x02, 0x02, 0x04, 0x00, 0x02, 0x05, 0x05, 0x00, 0x03, 0x07, 0x01, 0x01
        /*0010*/ 	.byte	0x02, 0x03, 0x01, 0x00, 0x02, 0x06, 0x01, 0x00, 0x04, 0x0b, 0x08, 0x00, 0x00, 0x00, 0x00, 0x00
        /*0020*/ 	.byte	0x00, 0x00, 0x00, 0x00


//--------------------- .nv.info._ZN7cutlass13device_kernelINS_4gemm6kernel13GemmUniversalIN4cute5tupleIJiiiiEEENS1_10collective13CollectiveMmaINS1_34MainloopSm90TmaGmmaWarpSpecializedILi18ENS5_IJNS4_1CILi1EEESB_SB_EEENS1_32KernelTmaWarpSpecializedPingpongEEENS5_IJNSA_ILi64EEENSA_ILi32EEENSA_ILi128EEEEEEaNS5_IJlSB_lEEEaSJ_NS4_8TiledMMAINS4_8MMA_AtomIJNS4_4SM904GMMA26MMA_64x32x32_S32S8S8_SS_TNEEEENS4_6LayoutISC_NS5_IJNSA_ILi0EEESR_SR_EEEEENS5_IJNS4_10UnderscoreESU_SU_EEEEENS4_13SM90_TMA_LOADENS4_14ComposedLayoutINS4_7SwizzleILi3ELi4ELi3EEENS4_18smem_ptr_flag_bitsILi8EEENSQ_INS5_IJNSA_ILi8EEESH_EEENS5_IJSH_SB_EEEEEEEvNS4_8identityESX_S17_vS18_EENS_8epilogue10collective6detail29Sm90TmaWarpSpecializedAdapterINS1B_15DefaultEpilogueIaSJ_SJ_NS1A_6thread17LinearCombinationIaLi1EiiLNS1F_9ScaleType4KindE0ELNS_15FloatRoundStyleE2EaEENS1_15EpilogueDefaultEEEEEvvEEEEvNT_6ParamsE --------------------------
	.section	.nv.info._ZN7cutlass13device_kernelINS_4gemm6kernel13GemmUniversalIN4cute5tupleIJiiiiEEENS1_10collective13CollectiveMmaINS1_34MainloopSm90TmaGmmaWarpSpecializedILi18ENS5_IJNS4_1CILi1EEESB_SB_EEENS1_32KernelTmaWarpSpecializedPingpongEEENS5_IJNSA_ILi64EEENSA_ILi32EEENSA_ILi128EEEEEEaNS5_IJlSB_lEEEaSJ_NS4_8TiledMMAINS4_8MMA_AtomIJNS4_4SM904GMMA26MMA_64x32x32_S32S8S8_SS_TNEEEENS4_6LayoutISC_NS5_IJNSA_ILi0EEESR_SR_EEEEENS5_IJNS4_10UnderscoreESU_SU_EEEEENS4_13SM90_TMA_LOADENS4_14ComposedLayoutINS4_7SwizzleILi3ELi4ELi3EEENS4_18smem_ptr_flag_bitsILi8EEENSQ_INS5_IJNSA_ILi8EEESH_EEENS5_IJSH_SB_EEEEEEEvNS4_8identityESX_S17_vS18_EENS_8epilogue10collective6detail29Sm90TmaWarpSpecializedAdapterINS1B_15DefaultEpilogueIaSJ_SJ_NS1A_6thread17LinearCombinationIaLi1EiiLNS1F_9ScaleType4KindE0ELNS_15FloatRoundStyleE2EaEENS1_15EpilogueDefaultEEEEEvvEEEEvNT_6ParamsE,"",@"SHT_CUDA_INFO"
	.sectionflags	@""
	.align	4


	//----- nvinfo : EIATTR_CUDA_API_VERSION
	.align		4
        /*0000*/ 	.byte	0x04, 0x37
        /*0002*/ 	.short	(.L_21 - .L_20)
.L_20:
        /*0004*/ 	.word	0x00000082


	//----- nvinfo : EIATTR_KPARAM_INFO
	.align		4
.L_21:
        /*0008*/ 	.byte	0x04, 0x17
        /*000a*/ 	.short	(.L_23 - .L_22)
.L_22:
        /*000c*/ 	.word	0x00000000
        /*0010*/ 	.short	0x0000
        /*0012*/ 	.short	0x0070
        /*0014*/ 	.byte	0x00, 0xf0, 0x01, 0x10


	//----- nvinfo : EIATTR_SPARSE_MMA_MASK
	.align		4
.L_23:
        /*0018*/ 	.byte	0x03, 0x50
        /*001a*/ 	.short	0x0000


	//----- nvinfo : EIATTR_MAXREG_COUNT
	.align		4
        /*001c*/ 	.byte	0x03, 0x1b
        /*001e*/ 	.short	0x00a8


	//----- nvinfo : EIATTR_NUM_BARRIERS
	.align		4
        /*0020*/ 	.byte	0x02, 0x4c
        /*0022*/ 	.byte	0x01
	.zero		1


	//----- nvinfo : EIATTR_EXTERNS
	.align		4
        /*0024*/ 	.byte	0x04, 0x0f
        /*0026*/ 	.short	(.L_25 - .L_24)


	//   ....[0]....
	.align		4
.L_24:
        /*0028*/ 	.word	index@(__assertfail)


	//----- nvinfo : EIATTR_ANNOTATIONS
	.align		4
.L_25:
        /*002c*/ 	.byte	0x04, 0x55
        /*002e*/ 	.short	(.L_27 - .L_26)


	//   ....[0]....
.L_26:
        /*0030*/ 	.word	0x00000001
        /*0034*/ 	.byte	0xc0, 0x0c, 0x00, 0x00, 0x01, 0x00, 0x00, 0x00, 0xf0, 0x13, 0x00, 0x00, 0x01, 0x00, 0x00, 0x00
        /*0044*/ 	.byte	0x10, 0x31, 0x00, 0x00, 0x01, 0x00, 0x00, 0x00, 0x10, 0x3d, 0x00, 0x00


	//----- nvinfo : EIATTR_MERCURY_ISA_VERSION
	.align		4
.L_27:
        /*0050*/ 	.byte	0x03, 0x5f
        /*0052*/ 	.short	0x0101


	//----- nvinfo : EIATTR_INT_WARP_WIDE_INSTR_OFFSETS
	.align		4
        /*0054*/ 	.byte	0x04, 0x31
        /*0056*/ 	.short	(.L_29 - .L_28)


	//   ....[0]....
.L_28:
        /*0058*/ 	.word	0x000005e0


	//   ....[1]....
        /*005c*/ 	.word	0x00000600


	//   ....[2]....
        /*0060*/ 	.word	0x00000680


	//   ....[3]....
        /*0064*/ 	.word	0x00000690


	//   ....[4]....
        /*0068*/ 	.word	0x000006a0


	//   ....[5]....
        /*006c*/ 	.word	0x000006c0


	//   ....[6]....
        /*0070*/ 	.word	0x00000750


	//   ....[7]....
        /*0074*/ 	.word	0x00000770


	//----- nvinfo : EIATTR_COOP_GROUP_MASK_REGIDS
	.align		4
.L_29:
        /*0078*/ 	.byte	0x04, 0x29
        /*007a*/ 	.short	(.L_31 - .L_30)


	//   ....[0]....
.L_30:
        /*007c*/ 	.word	0xffffffff


	//   ....[1]....
        /*0080*/ 	.word	0xffffffff


	//   ....[2]....
        /*0084*/ 	.word	0xffffffff


	//   ....[3]....
        /*0088*/ 	.word	0xffffffff


	//   ....[4]....
        /*008c*/ 	.word	0xffffffff


	//   ....[5]....
        /*0090*/ 	.word	0xffffffff


	//----- nvinfo : EIATTR_COOP_GROUP_INSTR_OFFSETS
	.align		4
.L_31:
        /*0094*/ 	.byte	0x04, 0x28
        /*0096*/ 	.short	(.L_33 - .L_32)


	//   ....[0]....
.L_32:
        /*0098*/ 	.word	0x00000070


	//   ....[1]....
        /*009c*/ 	.word	0x00000080


	//   ....[2]....
        /*00a0*/ 	.word	0x00000140


	//   ....[3]....
        /*00a4*/ 	.word	0x000004c0


	//   ....[4]....
        /*00a8*/ 	.word	0x00000500


	//   ....[5]....
        /*00ac*/ 	.word	0x00000540


	//----- nvinfo : EIATTR_REG_RECONFIG
	.align		4
.L_33:
        /*00b0*/ 	.byte	0x01, 0x54
	.zero		2


	//----- nvinfo : EIATTR_SYSCALL_OFFSETS
	.align		4
        /*00b4*/ 	.byte	0x04, 0x46
        /*00b6*/ 	.short	(.L_35 - .L_34)


	//   ....[0]....
.L_34:
        /*00b8*/ 	.word	0x00001840


	//----- nvinfo : EIATTR_MBARRIER_INSTR_OFFSETS
	.align		4
.L_35:
        /*00bc*/ 	.byte	0x04, 0x39
        /*00be*/ 	.short	(.L_37 - .L_36)


	//   ....[0]....
.L_36:
        /*00c0*/ 	.word	0x00000260
        /*00c4*/ 	.word	0x000000ff
        /*00c8*/ 	.word	0x00000000
        /*00cc*/ 	.short	0x0100
        /*00ce*/ 	.byte	0x08
	.zero		1


	//   ....[1]....
        /*00d0*/ 	.word	0x00000270
        /*00d4*/ 	.word	0x000000ff
        /*00d8*/ 	.word	0x00000090
        /*00dc*/ 	.short	0x0100
        /*00de*/ 	.byte	0x08
	.zero		1


	//   ....[2]....
        /*00e0*/ 	.word	0x00000280
        /*00e4*/ 	.word	0x000000ff
        /*00e8*/ 	.word	0x00000008
        /*00ec*/ 	.short	0x0100
        /*00ee*/ 	.byte	0x08
	.zero		1


	//   ....[3]....
        /*00f0*/ 	.word	0x00000290
        /*00f4*/ 	.word	0x000000ff
        /*00f8*/ 	.word	0x00000098
        /*00fc*/ 	.short	0x0100
        /*00fe*/ 	.byte	0x08
	.zero		1


	//   ....[4]....
        /*0100*/ 	.word	0x000002a0
        /*0104*/ 	.word	0x000000ff
        /*0108*/ 	.word	0x00000010
        /*010c*/ 	.short	0x0100
        /*010e*/ 	.byte	0x08
	.zero		1


	//   ....[5]....
        /*0110*/ 	.word	0x000002b0
        /*0114*/ 	.word	0x000000ff
        /*0118*/ 	.word	0x000000a0
        /*011c*/ 	.short	0x0100
        /*011e*/ 	.byte	0x08
	.zero		1


	//   ....[6]....
        /*0120*/ 	.word	0x000002c0
        /*0124*/ 	.word	0x000000ff
        /*0128*/ 	.word	0x00000018
        /*012c*/ 	.short	0x0100
        /*012e*/ 	.byte	0x08
	.zero		1


	//   ....[7]....
        /*0130*/ 	.word	0x000002d0
        /*0134*/ 	.word	0x000000ff
        /*0138*/ 	.word	0x000000a8
        /*013c*/ 	.short	0x0100
        /*013e*/ 	.byte	0x08
	.zero		1


	//   ....[8]....
        /*0140*/ 	.word	0x000002e0
        /*0144*/ 	.word	0x000000ff
        /*0148*/ 	.word	0x00000020
        /*014c*/ 	.short	0x0100
        /*014e*/ 	.byte	0x08
	.zero		1


	//   ....[9]....
        /*0150*/ 	.word	0x000002f0
        /*0154*/ 	.word	0x000000ff
        /*0158*/ 	.word	0x000000b0
        /*015c*/ 	.short	0x0100
        /*015e*/ 	.byte	0x08
	.zero		1


	//   ....[10]....
        /*0160*/ 	.word	0x00000300
        /*0164*/ 	.word	0x000000ff
        /*0168*/ 	.word	0x00000028
        /*016c*/ 	.short	0x0100
        /*016e*/ 	.byte	0x08
	.zero		1


	//   ....[11]....
        /*0170*/ 	.word	0x00000310
        /*0174*/ 	.word	0x000000ff
        /*0178*/ 	.word	0x000000b8
        /*017c*/ 	.short	0x0100
        /*017e*/ 	.byte	0x08
	.zero		1


	//   ....[12]....
        /*0180*/ 	.word	0x00000320
        /*0184*/ 	.word	0x000000ff
        /*0188*/ 	.word	0x00000030
        /*018c*/ 	.short	0x0100
        /*018e*/ 	.byte	0x08
	.zero		1


	//   ....[13]....
        /*0190*/ 	.word	0x00000330
        /*0194*/ 	.word	0x000000ff
        /*0198*/ 	.word	0x000000c0
        /*019c*/ 	.short	0x0100
        /*019e*/ 	.byte	0x08
	.zero		1


	//   ....[14]....
        /*01a0*/ 	.word	0x00000340
        /*01a4*/ 	.word	0x000000ff
        /*01a8*/ 	.word	0x00000038
        /*01ac*/ 	.short	0x0100
        /*01ae*/ 	.byte	0x08
	.zero		1


	//   ....[15]....
        /*01b0*/ 	.word	0x00000350
        /*01b4*/ 	.word	0x000000ff
        /*01b8*/ 	.word	0x000000c8
        /*01bc*/ 	.short	0x0100
        /*01be*/ 	.byte	0x08
	.zero		1


	//   ....[16]....
        /*01c0*/ 	.word	0x00000360
        /*01c4*/ 	.word	0x000000ff
        /*01c8*/ 	.word	0x00000040
        /*01cc*/ 	.short	0x0100
        /*01ce*/ 	.byte	0x08
	.zero		1


	//   ....[17]....
        /*01d0*/ 	.word	0x00000370
        /*01d4*/ 	.word	0x000000ff
        /*01d8*/ 	.word	0x000000d0
        /*01dc*/ 	.short	0x0100
        /*01de*/ 	.byte	0x08
	.zero		1


	//   ....[18]....
        /*01e0*/ 	.word	0x00000380
        /*01e4*/ 	.word	0x000000ff
        /*01e8*/ 	.word	0x00000048
        /*01ec*/ 	.short	0x0100
        /*01ee*/ 	.byte	0x08
	.zero		1


	//   ....[19]....
        /*01f0*/ 	.word	0x00000390
        /*01f4*/ 	.word	0x000000ff
        /*01f8*/ 	.word	0x000000d8
        /*01fc*/ 	.short	0x0100
        /*01fe*/ 	.byte	0x08
	.zero		1


	//   ....[20]....
        /*0200*/ 	.word	0x000003a0
        /*0204*/ 	.word	0x000000ff
        /*0208*/ 	.word	0x00000050
        /*020c*/ 	.short	0x0100
        /*020e*/ 	.byte	0x08
	.zero		1


	//   ....[21]....
        /*0210*/ 	.word	0x000003b0
        /*0214*/ 	.word	0x000000ff
        /*0218*/ 	.word	0x000000e0
        /*021c*/ 	.short	0x0100
        /*021e*/ 	.byte	0x08
	.zero		1


	//   ....[22]....
        /*0220*/ 	.word	0x000003c0
        /*0224*/ 	.word	0x000000ff
        /*0228*/ 	.word	0x00000058
        /*022c*/ 	.short	0x0100
        /*022e*/ 	.byte	0x08
	.zero		1


	//   ....[23]....
        /*0230*/ 	.word	0x000003d0
        /*0234*/ 	.word	0x000000ff
        /*0238*/ 	.word	0x000000e8
        /*023c*/ 	.short	0x0100
        /*023e*/ 	.byte	0x08
	.zero		1


	//   ....[24]....
        /*0240*/ 	.word	0x000003e0
        /*0244*/ 	.word	0x000000ff
        /*0248*/ 	.word	0x00000060
        /*024c*/ 	.short	0x0100
        /*024e*/ 	.byte	0x08
	.zero		1


	//   ....[25]....
        /*0250*/ 	.word	0x000003f0
        /*0254*/ 	.word	0x000000ff
        /*0258*/ 	.word	0x000000f0
        /*025c*/ 	.short	0x0100
        /*025e*/ 	.byte	0x08
	.zero		1


	//   ....[26]....
        /*0260*/ 	.word	0x00000400
        /*0264*/ 	.word	0x000000ff
        /*0268*/ 	.word	0x00000068
        /*026c*/ 	.short	0x0100
        /*026e*/ 	.byte	0x08
	.zero		1


	//   ....[27]....
        /*0270*/ 	.word	0x00000410
        /*0274*/ 	.word	0x000000ff
        /*0278*/ 	.word	0x000000f8
        /*027c*/ 	.short	0x0100
        /*027e*/ 	.byte	0x08
	.zero		1


	//   ....[28]....
        /*0280*/ 	.word	0x00000420
        /*0284*/ 	.word	0x000000ff
        /*0288*/ 	.word	0x00000070
        /*028c*/ 	.short	0x0100
        /*028e*/ 	.byte	0x08
	.zero		1


	//   ....[29]....
        /*0290*/ 	.word	0x00000430
        /*0294*/ 	.word	0x000000ff
        /*0298*/ 	.word	0x00000100
        /*029c*/ 	.short	0x0100
        /*029e*/ 	.byte	0x08
	.zero		1


	//   ....[30]....
        /*02a0*/ 	.word	0x00000440
        /*02a4*/ 	.word	0x000000ff
        /*02a8*/ 	.word	0x00000078
        /*02ac*/ 	.short	0x0100
        /*02ae*/ 	.byte	0x08
	.zero		1


	//   ....[31]....
        /*02b0*/ 	.word	0x00000450
        /*02b4*/ 	.word	0x000000ff
        /*02b8*/ 	.word	0x00000108
        /*02bc*/ 	.short	0x0100
        /*02be*/ 	.byte	0x08
	.zero		1


	//   ....[32]....
        /*02c0*/ 	.word	0x00000460
        /*02c4*/ 	.word	0x000000ff
        /*02c8*/ 	.word	0x00000080
        /*02cc*/ 	.short	0x0100
        /*02ce*/ 	.byte	0x08
	.zero		1


	//   ....[33]....
        /*02d0*/ 	.word	0x00000470
        /*02d4*/ 	.word	0x000000ff
        /*02d8*/ 	.word	0x00000110
        /*02dc*/ 	.short	0x0100
        /*02de*/ 	.byte	0x08
	.zero		1


	//   ....[34]....
        /*02e0*/ 	.word	0x00000480
        /*02e4*/ 	.word	0x000000ff
        /*02e8*/ 	.word	0x00000088
        /*02ec*/ 	.short	0x0100
        /*02ee*/ 	.byte	0x08
	.zero		1


	//   ....[35]....
        /*02f0*/ 	.word	0x00000490
        /*02f4*/ 	.word	0x000000ff
        /*02f8*/ 	.word	0x00000118
        /*02fc*/ 	.short	0x0100
        /*02fe*/ 	.byte	0x08
	.zero		1


	//   ....[36]....
        /*0300*/ 	.word	0x000007b0
        /*0304*/ 	.word	0x000000ff
        /*0308*/ 	.word	0x00000150
        /*030c*/ 	.short	0x0100
        /*030e*/ 	.byte	0x08
	.zero		1


	//   ....[37]....
        /*0310*/ 	.word	0x00000820
        /*0314*/ 	.word	0x000000ff
        /*0318*/ 	.word	0x00000158
        /*031c*/ 	.short	0x0100
        /*031e*/ 	.byte	0x08
	.zero		1


	//   ....[38]....
        /*0320*/ 	.word	0x00000840
        /*0324*/ 	.word	0x000000ff
        /*0328*/ 	.word	0x00000130
        /*032c*/ 	.short	0x0100
        /*032e*/ 	.byte	0x09
	.zero		1


	//   ....[39]....
        /*0330*/ 	.word	0x00000850
        /*0334*/ 	.word	0x000000ff
        /*0338*/ 	.word	0x00000138
        /*033c*/ 	.short	0x0100
        /*033e*/ 	.byte	0x09
	.zero		1


	//   ....[40]....
        /*0340*/ 	.word	0x00000860
        /*0344*/ 	.word	0x000000ff
        /*0348*/ 	.word	0x00000140
        /*034c*/ 	.short	0x0100
        /*034e*/ 	.byte	0x09
	.zero		1


	//   ....[41]....
        /*0350*/ 	.word	0x00000870
        /*0354*/ 	.word	0x000000ff
        /*0358*/ 	.word	0x00000148
        /*035c*/ 	.short	0x0100
        /*035e*/ 	.byte	0x09
	.zero		1


	//   ....[42]....
        /*0360*/ 	.word	0x00001720
        /*0364*/ 	.word	0x000000ff
        /*0368*/ 	.word	0xfffffff8
        /*036c*/ 	.short	0x010a
        /*036e*/ 	.byte	0x2b
	.zero		1


	//   ....[43]....
        /*0370*/ 	.word	0x000018c0
        /*0374*/ 	.word	0x00000003
        /*0378*/ 	.word	0x00000000
        /*037c*/ 	.short	0x010a
        /*037e*/ 	.byte	0x3f
	.zero		1


	//   ....[44]....
        /*0380*/ 	.word	0x00001900
        /*0384*/ 	.word	0x00000003
        /*0388*/ 	.word	0x00000000
        /*038c*/ 	.short	0x010a
        /*038e*/ 	.byte	0x3f
	.zero		1


	//   ....[45]....
        /*0390*/ 	.word	0x00001c00
        /*0394*/ 	.word	0x000000ff
        /*0398*/ 	.word	0x00000000
        /*039c*/ 	.short	0x010a
        /*039e*/ 	.byte	0x04
	.zero		1


	//   ....[46]....
        /*03a0*/ 	.word	0x00001c40
        /*03a4*/ 	.word	0x000000ff
        /*03a8*/ 	.word	0x00000000
        /*03ac*/ 	.short	0x010a
        /*03ae*/ 	.byte	0x04
	.zero		1


	//   ....[47]....
        /*03b0*/ 	.word	0x00001ea0
        /*03b4*/ 	.word	0x000000ff
        /*03b8*/ 	.word	0x00000000
        /*03bc*/ 	.short	0x0101
        /*03be*/ 	.byte	0x04
	.zero		1


	//   ....[48]....
        /*03c0*/ 	.word	0x00001fa0
        /*03c4*/ 	.word	0x00000003
        /*03c8*/ 	.word	0x00000000
        /*03cc*/ 	.short	0x0101
        /*03ce*/ 	.byte	0x30
	.zero		1


	//   ....[49]....
        /*03d0*/ 	.word	0x00002070
        /*03d4*/ 	.word	0x000000ff
        /*03d8*/ 	.word	0x00000000
        /*03dc*/ 	.short	0x0101
        /*03de*/ 	.byte	0x06
	.zero		1


	//   ....[50]....
        /*03e0*/ 	.word	0x000020e0
        /*03e4*/ 	.word	0x000000ff
        /*03e8*/ 	.word	0x00000008
        /*03ec*/ 	.short	0x010a
        /*03ee*/ 	.byte	0x2b
	.zero		1


	//   ....[51]....
        /*03f0*/ 	.word	0x00003150
        /*03f4*/ 	.word	0x00000000
        /*03f8*/ 	.word	0x00000000
        /*03fc*/ 	.short	0x0101
        /*03fe*/ 	.byte	0x30
	.zero		1


	//   ....[52]....
        /*0400*/ 	.word	0x00003a80
        /*0404*/ 	.word	0x0000000b
        /*0408*/ 	.word	0x00000090
        /*040c*/ 	.short	0x010a
        /*040e*/ 	.byte	0x3f
	.zero		1


	//   ....[53]....
        /*0410*/ 	.word	0x00003e30
        /*0414*/ 	.word	0x00000006
        /*0418*/ 	.word	0x00000158
        /*041c*/ 	.short	0x0101
        /*041e*/ 	.byte	0x3f
	.zero		1


	//   ....[54]....
        /*0420*/ 	.word	0x00004580
        /*0424*/ 	.word	0x00000007
        /*0428*/ 	.word	0x00000000
        /*042c*/ 	.short	0x010a
        /*042e*/ 	.byte	0x3f
	.zero		1


	//   ....[55]....
        /*0430*/ 	.word	0x00004600
        /*0434*/ 	.word	0x00000009
        /*0438*/ 	.word	0x00000000
        /*043c*/ 	.short	0x010a
        /*043e*/ 	.byte	0x3f
	.zero		1


	//   ....[56]....
        /*0440*/ 	.word	0x00004690
        /*0444*/ 	.word	0x00000006
        /*0448*/ 	.word	0x00000000
        /*044c*/ 	.short	0x010a
        /*044e*/ 	.byte	0x3f
	.zero		1


	//   ....[57]....
        /*0450*/ 	.word	0x00004720
        /*0454*/ 	.word	0x00000009
        /*0458*/ 	.word	0x00000000
        /*045c*/ 	.short	0x010a
        /*045e*/ 	.byte	0x3f
	.zero		1


	//   ....[58]....
        /*0460*/ 	.word	0x000047b0
        /*0464*/ 	.word	0x00000006
        /*0468*/ 	.word	0x00000000
        /*046c*/ 	.short	0x010a
        /*046e*/ 	.byte	0x3f
	.zero		1


	//   ....[59]....
        /*0470*/ 	.word	0x00004840
        /*0474*/ 	.word	0x00000009
        /*0478*/ 	.word	0x00000000
        /*047c*/ 	.short	0x010a
        /*047e*/ 	.byte	0x3f
	.zero		1


	//   ....[60]....
        /*0480*/ 	.word	0x000048d0
        /*0484*/ 	.word	0x00000006
        /*0488*/ 	.word	0x00000000
        /*048c*/ 	.short	0x010a
        /*048e*/ 	.byte	0x3f
	.zero		1


	//   ....[61]....
        /*0490*/ 	.word	0x00004960
        /*0494*/ 	.word	0x00000009
        /*0498*/ 	.word	0x00000000
        /*049c*/ 	.short	0x010a
        /*049e*/ 	.byte	0x3f
	.zero		1


	//   ....[62]....
        /*04a0*/ 	.word	0x000049f0
        /*04a4*/ 	.word	0x00000006
        /*04a8*/ 	.word	0x00000000
        /*04ac*/ 	.short	0x010a
        /*04ae*/ 	.byte	0x3f
	.zero		1


	//   ....[63]....
        /*04b0*/ 	.word	0x00004a80
        /*04b4*/ 	.word	0x00000009
        /*04b8*/ 	.word	0x00000000
        /*04bc*/ 	.short	0x010a
        /*04be*/ 	.byte	0x3f
	.zero		1


	//   ....[64]....
        /*04c0*/ 	.word	0x00004b10
        /*04c4*/ 	.word	0x00000006
        /*04c8*/ 	.word	0x00000000
        /*04cc*/ 	.short	0x010a
        /*04ce*/ 	.byte	0x3f
	.zero		1


	//   ....[65]....
        /*04d0*/ 	.word	0x00004ba0
        /*04d4*/ 	.word	0x00000009
        /*04d8*/ 	.word	0x00000000
        /*04dc*/ 	.short	0x010a
        /*04de*/ 	.byte	0x3f
	.zero		1


	//   ....[66]....
        /*04e0*/ 	.word	0x00004c30
        /*04e4*/ 	.word	0x00000006
        /*04e8*/ 	.word	0x00000000
        /*04ec*/ 	.short	0x010a
        /*04ee*/ 	.byte	0x3f
	.zero		1


	//   ....[67]....
        /*04f0*/ 	.word	0x00004cc0
        /*04f4*/ 	.word	0x00000009
        /*04f8*/ 	.word	0x00000000
        /*04fc*/ 	.short	0x010a
        /*04fe*/ 	.byte	0x3f
	.zero		1


	//   ....[68]....
        /*0500*/ 	.word	0x00004d50
        /*0504*/ 	.word	0x00000006
        /*0508*/ 	.word	0x00000000
        /*050c*/ 	.short	0x010a
        /*050e*/ 	.byte	0x3f
	.zero		1


	//   ....[69]....
        /*0510*/ 	.word	0x00004de0
        /*0514*/ 	.word	0x00000009
        /*0518*/ 	.word	0x00000000
        /*051c*/ 	.short	0x010a
        /*051e*/ 	.byte	0x3f
	.zero		1


	//   ....[70]....
        /*0520*/ 	.word	0x00004e70
        /*0524*/ 	.word	0x00000006
        /*0528*/ 	.word	0x00000000
        /*052c*/ 	.short	0x010a
        /*052e*/ 	.byte	0x3f
	.zero		1


	//   ....[71]....
        /*0530*/ 	.word	0x00004f00
        /*0534*/ 	.word	0x00000003
        /*0538*/ 	.word	0x00000000
        /*053c*/ 	.short	0x010a
        /*053e*/ 	.byte	0x3f
	.zero		1


	//   ....[72]....
        /*0540*/ 	.word	0x00004f70
        /*0544*/ 	.word	0x00000003
        /*0548*/ 	.word	0xfffffff8
        /*054c*/ 	.short	0x010a
        /*054e*/ 	.byte	0x3f
	.zero		1


	//   ....[73]....
        /*0550*/ 	.word	0x00004fc0
        /*0554*/ 	.word	0x00000003
        /*0558*/ 	.word	0x00000000
        /*055c*/ 	.short	0x010a
        /*055e*/ 	.byte	0x3f
	.zero		1


	//   ....[74]....
        /*0560*/ 	.word	0x00005020
        /*0564*/ 	.word	0x00000004
        /*0568*/ 	.word	0x00000000
        /*056c*/ 	.short	0x010a
        /*056e*/ 	.byte	0x3f
	.zero		1


	//   ....[75]....
        /*0570*/ 	.word	0x00005080
        /*0574*/ 	.word	0x00000003
        /*0578*/ 	.word	0x00000008
        /*057c*/ 	.short	0x010a
        /*057e*/ 	.byte	0x3f
	.zero		1


	//   ....[76]....
        /*0580*/ 	.word	0x00005150
        /*0584*/ 	.word	0x0000000b
        /*0588*/ 	.word	0x00000090
        /*058c*/ 	.short	0x010a
        /*058e*/ 	.byte	0x3f
	.zero		1


	//   ....[77]....
        /*0590*/ 	.word	0x00005220
        /*0594*/ 	.word	0x00000007
        /*0598*/ 	.word	0x00000000
        /*059c*/ 	.short	0x010a
        /*059e*/ 	.byte	0x3f
	.zero		1


	//   ....[78]....
        /*05a0*/ 	.word	0x00005270
        /*05a4*/ 	.word	0x00000009
        /*05a8*/ 	.word	0x00000000
        /*05ac*/ 	.short	0x010a
        /*05ae*/ 	.byte	0x3f
	.zero		1


	//   ....[79]....
        /*05b0*/ 	.word	0x000052c0
        /*05b4*/ 	.word	0x00000006
        /*05b8*/ 	.word	0x00000000
        /*05bc*/ 	.short	0x010a
        /*05be*/ 	.byte	0x3f
	.zero		1


	//   ....[80]....
        /*05c0*/ 	.word	0x00005310
        /*05c4*/ 	.word	0x00000009
        /*05c8*/ 	.word	0x00000000
        /*05cc*/ 	.short	0x010a
        /*05ce*/ 	.byte	0x3f
	.zero		1


	//   ....[81]....
        /*05d0*/ 	.word	0x00005360
        /*05d4*/ 	.word	0x00000006
        /*05d8*/ 	.word	0x00000000
        /*05dc*/ 	.short	0x010a
        /*05de*/ 	.byte	0x3f
	.zero		1


	//   ....[82]....
        /*05e0*/ 	.word	0x000053b0
        /*05e4*/ 	.word	0x00000009
        /*05e8*/ 	.word	0x00000000
        /*05ec*/ 	.short	0x010a
        /*05ee*/ 	.byte	0x3f
	.zero		1


	//   ....[83]....
        /*05f0*/ 	.word	0x00005400
        /*05f4*/ 	.word	0x00000006
        /*05f8*/ 	.word	0x00000000
        /*05fc*/ 	.short	0x010a
        /*05fe*/ 	.byte	0x3f
	.zero		1


	//   ....[84]....
        /*0600*/ 	.word	0x00005450
        /*0604*/ 	.word	0x00000009
        /*0608*/ 	.word	0x00000000
        /*060c*/ 	.short	0x010a
        /*060e*/ 	.byte	0x3f
	.zero		1


	//   ....[85]....
        /*0610*/ 	.word	0x000054a0
        /*0614*/ 	.word	0x00000006
        /*0618*/ 	.word	0x00000000
        /*061c*/ 	.short	0x010a
        /*061e*/ 	.byte	0x3f
	.zero		1


	//   ....[86]....
        /*0620*/ 	.word	0x000054f0
        /*0624*/ 	.word	0x00000009
        /*0628*/ 	.word	0x00000000
        /*062c*/ 	.short	0x010a
        /*062e*/ 	.byte	0x3f
	.zero		1


	//   ....[87]....
        /*0630*/ 	.word	0x00005540
        /*0634*/ 	.word	0x00000006
        /*0638*/ 	.word	0x00000000
        /*063c*/ 	.short	0x010a
        /*063e*/ 	.byte	0x3f
	.zero		1


	//   ....[88]....
        /*0640*/ 	.word	0x00005590
        /*0644*/ 	.word	0x00000009
        /*0648*/ 	.word	0x00000000
        /*064c*/ 	.short	0x010a
        /*064e*/ 	.byte	0x3f
	.zero		1


	//   ....[89]....
        /*0650*/ 	.word	0x000055e0
        /*0654*/ 	.word	0x00000006
        /*0658*/ 	.word	0x00000000
        /*065c*/ 	.short	0x010a
        /*065e*/ 	.byte	0x3f
	.zero		1


	//   ....[90]....
        /*0660*/ 	.word	0x00005630
        /*0664*/ 	.word	0x00000009
        /*0668*/ 	.word	0x00000000
        /*066c*/ 	.short	0x010a
        /*066e*/ 	.byte	0x3f
	.zero		1


	//   ....[91]....
        /*0670*/ 	.word	0x00005680
        /*0674*/ 	.word	0x00000006
        /*0678*/ 	.word	0x00000000
        /*067c*/ 	.short	0x010a
        /*067e*/ 	.byte	0x3f
	.zero		1


	//   ....[92]....
        /*0680*/ 	.word	0x000056d0
        /*0684*/ 	.word	0x00000009
        /*0688*/ 	.word	0x00000000
        /*068c*/ 	.short	0x010a
        /*068e*/ 	.byte	0x3f
	.zero		1


	//   ....[93]....
        /*0690*/ 	.word	0x00005720
        /*0694*/ 	.word	0x00000006
        /*0698*/ 	.word	0x00000000
        /*069c*/ 	.short	0x010a
        /*069e*/ 	.byte	0x3f
	.zero		1


	//----- nvinfo : EIATTR_NUM_MBARRIERS
	.align		4
.L_37:
        /*06a0*/ 	.byte	0x03, 0x38
        /*06a2*/ 	.short	0x002a


	//----- nvinfo : EIATTR_EXIT_INSTR_OFFSETS
	.align		4
        /*06a4*/ 	.byte	0x04, 0x1c
        /*06a6*/ 	.short	(.L_39 - .L_38)


	//   ....[0]....
.L_38:
        /*06a8*/ 	.word	0x00001380


	//   ....[1]....
        /*06ac*/ 	.word	0x000013e0


	//   ....[2]....
        /*06b0*/ 	.word	0x000037b0


	//   ....[3]....
        /*06b4*/ 	.word	0x000037e0


	//   ....[4]....
        /*06b8*/ 	.word	0x00004f50


	//----- nvinfo : EIATTR_MAX_THREADS
	.align		4
.L_39:
        /*06bc*/ 	.byte	0x04, 0x05
        /*06be*/ 	.short	(.L_41 - .L_40)
.L_40:
        /*06c0*/ 	.word	0x00000180
        /*06c4*/ 	.word	0x00000001
        /*06c8*/ 	.word	0x00000001


	//----- nvinfo : EIATTR_CRS_STACK_SIZE
	.align		4
.L_41:
        /*06cc*/ 	.byte	0x04, 0x1e
        /*06ce*/ 	.short	(.L_43 - .L_42)
.L_42:
        /*06d0*/ 	.word	0x00000000


	//----- nvinfo : EIATTR_CBANK_PARAM_SIZE
	.align		4
.L_43:
        /*06d4*/ 	.byte	0x03, 0x19
        /*06d6*/ 	.short	0x0470


	//----- nvinfo : EIATTR_PARAM_CBANK
	.align		4
        /*06d8*/ 	.byte	0x04, 0x0a
        /*06da*/ 	.short	(.L_45 - .L_44)
	.align		4
.L_44:
        /*06dc*/ 	.word	index@(.nv.constant0._ZN7cutlass13device_kernelINS_4gemm6kernel13GemmUniversalIN4cute5tupleIJiiiiEEENS1_10collective13CollectiveMmaINS1_34MainloopSm90TmaGmmaWarpSpecializedILi18ENS5_IJNS4_1CILi1EEESB_SB_EEENS1_32KernelTmaWarpSpecializedPingpongEEENS5_IJNSA_ILi64EEENSA_ILi32EEENSA_ILi128EEEEEEaNS5_IJlSB_lEEEaSJ_NS4_8TiledMMAINS4_8MMA_AtomIJNS4_4SM904GMMA26MMA_64x32x32_S32S8S8_SS_TNEEEENS4_6LayoutISC_NS5_IJNSA_ILi0EEESR_SR_EEEEENS5_IJNS4_10UnderscoreESU_SU_EEEEENS4_13SM90_TMA_LOADENS4_14ComposedLayoutINS4_7SwizzleILi3ELi4ELi3EEENS4_18smem_ptr_flag_bitsILi8EEENSQ_INS5_IJNSA_ILi8EEESH_EEENS5_IJSH_SB_EEEEEEEvNS4_8identityESX_S17_vS18_EENS_8epilogue10collective6detail29Sm90TmaWarpSpecializedAdapterINS1B_15DefaultEpilogueIaSJ_SJ_NS1A_6thread17LinearCombinationIaLi1EiiLNS1F_9ScaleType4KindE0ELNS_15FloatRoundStyleE2EaEENS1_15EpilogueDefaultEEEEEvvEEEEvNT_6ParamsE)
        /*06e0*/ 	.short	0x0210
        /*06e2*/ 	.short	0x0470


	//----- nvinfo : EIATTR_SW_WAR
	.align		4
.L_45:
        /*06e4*/ 	.byte	0x04, 0x36
        /*06e6*/ 	.short	(.L_47 - .L_46)
.L_46:
        /*06e8*/ 	.word	0x00000008
.L_47:


//--------------------- .nv.callgraph             --------------------------
	.section	.nv.callgraph,"",@"SHT_CUDA_CALLGRAPH"
	.align	4
	.sectionentsize	8
	.align		4
        /*0000*/ 	.word	0x00000000
	.align		4
        /*0004*/ 	.word	0xffffffff
	.align		4
        /*0008*/ 	.word	index@(_ZN7cutlass13device_kernelINS_4gemm6kernel13GemmUniversalIN4cute5tupleIJiiiiEEENS1_10collective13CollectiveMmaINS1_34MainloopSm90TmaGmmaWarpSpecializedILi18ENS5_IJNS4_1CILi1EEESB_SB_EEENS1_32KernelTmaWarpSpecializedPingpongEEENS5_IJNSA_ILi64EEENSA_ILi32EEENSA_ILi128EEEEEEaNS5_IJlSB_lEEEaSJ_NS4_8TiledMMAINS4_8MMA_AtomIJNS4_4SM904GMMA26MMA_64x32x32_S32S8S8_SS_TNEEEENS4_6LayoutISC_NS5_IJNSA_ILi0EEESR_SR_EEEEENS5_IJNS4_10UnderscoreESU_SU_EEEEENS4_13SM90_TMA_LOADENS4_14ComposedLayoutINS4_7SwizzleILi3ELi4ELi3EEENS4_18smem_ptr_flag_bitsILi8EEENSQ_INS5_IJNSA_ILi8EEESH_EEENS5_IJSH_SB_EEEEEEEvNS4_8identityESX_S17_vS18_EENS_8epilogue10collective6detail29Sm90TmaWarpSpecializedAdapterINS1B_15DefaultEpilogueIaSJ_SJ_NS1A_6thread17LinearCombinationIaLi1EiiLNS1F_9ScaleType4KindE0ELNS_15FloatRoundStyleE2EaEENS1_15EpilogueDefaultEEEEEvvEEEEvNT_6ParamsE)
	.align		4
        /*000c*/ 	.word	index@(__assertfail)
	.align		4
        /*0010*/ 	.word	0x00000000
	.align		4
        /*0014*/ 	.word	0xfffffffe
	.align		4
        /*0018*/ 	.word	0x00000000
	.align		4
        /*001c*/ 	.word	0xfffffffd
	.align		4
        /*0020*/ 	.word	0x00000000
	.align		4
        /*0024*/ 	.word	0xfffffffc


//--------------------- .nv.constant4             --------------------------
	.section	.nv.constant4,"a",@progbits
	.align	8
	.align		8
.nv.constant4:
        /*0000*/ 	.dword	__assertfail
	.align		8
        /*0008*/ 	.dword	__unnamed_1
	.align		8
        /*0010*/ 	.dword	_ZN40_INTERNAL_079e12a3_4_k_cu_d5e77b2e_127864cuda3std3__45__cpo5beginE
	.align		8
        /*0018*/ 	.dword	_ZN40_INTERNAL_079e12a3_4_k_cu_d5e77b2e_127864cuda3std3__45__cpo3endE
	.align		8
        /*0020*/ 	.dword	_ZN40_INTERNAL_079e12a3_4_k_cu_d5e77b2e_127864cuda3std3__45__cpo6cbeginE
	.align		8
        /*0028*/ 	.dword	_ZN40_INTERNAL_079e12a3_4_k_cu_d5e77b2e_127864cuda3std3__45__cpo4cendE
	.align		8
        /*0030*/ 	.dword	_ZN40_INTERNAL_079e12a3_4_k_cu_d5e77b2e_127864cuda3std3__442_GLOBAL__N__079e12a3_4_k_cu_d5e77b2e_127866ignoreE
	.align		8
        /*0038*/ 	.dword	_ZN40_INTERNAL_079e12a3_4_k_cu_d5e77b2e_127864cuda3std3__419piecewise_constructE
	.align		8
        /*0040*/ 	.dword	_ZN40_INTERNAL_079e12a3_4_k_cu_d5e77b2e_127864cuda3std3__48in_placeE
	.align		8
        /*0048*/ 	.dword	_ZN40_INTERNAL_079e12a3_4_k_cu_d5e77b2e_127864cuda3std6ranges3__45__cpo4swapE
	.align		8
        /*0050*/ 	.dword	_ZN40_INTERNAL_079e12a3_4_k_cu_d5e77b2e_127864cuda3std6ranges3__45__cpo9iter_moveE
	.align		8
        /*0058*/ 	.dword	_ZN40_INTERNAL_079e12a3_4_k_cu_d5e77b2e_127864cute7productE
	.align		8
        /*0060*/ 	.dword	_ZN40_INTERNAL_079e12a3_4_k_cu_d5e77b2e_127864cute1_E
	.align		8
        /*0068*/ 	.dword	$str$22
	.align		8
        /*0070*/ 	.dword	$str$23


//--------------------- .text._ZN7cutlass13device_kernelINS_4gemm6kernel13GemmUniversalIN4cute5tupleIJiiiiEEENS1_10collective13CollectiveMmaINS1_34MainloopSm90TmaGmmaWarpSpecializedILi18ENS5_IJNS4_1CILi1EEESB_SB_EEENS1_32KernelTmaWarpSpecializedPingpongEEENS5_IJNSA_ILi64EEENSA_ILi32EEENSA_ILi128EEEEEEaNS5_IJlSB_lEEEaSJ_NS4_8TiledMMAINS4_8MMA_AtomIJNS4_4SM904GMMA26MMA_64x32x32_S32S8S8_SS_TNEEEENS4_6LayoutISC_NS5_IJNSA_ILi0EEESR_SR_EEEEENS5_IJNS4_10UnderscoreESU_SU_EEEEENS4_13SM90_TMA_LOADENS4_14ComposedLayoutINS4_7SwizzleILi3ELi4ELi3EEENS4_18smem_ptr_flag_bitsILi8EEENSQ_INS5_IJNSA_ILi8EEESH_EEENS5_IJSH_SB_EEEEEEEvNS4_8identityESX_S17_vS18_EENS_8epilogue10collective6detail29Sm90TmaWarpSpecializedAdapterINS1B_15DefaultEpilogueIaSJ_SJ_NS1A_6thread17LinearCombinationIaLi1EiiLNS1F_9ScaleType4KindE0ELNS_15FloatRoundStyleE2EaEENS1_15EpilogueDefaultEEEEEvvEEEEvNT_6ParamsE --------------------------
	.section	.text._ZN7cutlass13device_kernelINS_4gemm6kernel13GemmUniversalIN4cute5tupleIJiiiiEEENS1_10collective13CollectiveMmaINS1_34MainloopSm90TmaGmmaWarpSpecializedILi18ENS5_IJNS4_1CILi1EEESB_SB_EEENS1_32KernelTmaWarpSpecializedPingpongEEENS5_IJNSA_ILi64EEENSA_ILi32EEENSA_ILi128EEEEEEaNS5_IJlSB_lEEEaSJ_NS4_8TiledMMAINS4_8MMA_AtomIJNS4_4SM904GMMA26MMA_64x32x32_S32S8S8_SS_TNEEEENS4_6LayoutISC_NS5_IJNSA_ILi0EEESR_SR_EEEEENS5_IJNS4_10UnderscoreESU_SU_EEEEENS4_13SM90_TMA_LOADENS4_14ComposedLayoutINS4_7SwizzleILi3ELi4ELi3EEENS4_18smem_ptr_flag_bitsILi8EEENSQ_INS5_IJNSA_ILi8EEESH_EEENS5_IJSH_SB_EEEEEEEvNS4_8identityESX_S17_vS18_EENS_8epilogue10collective6detail29Sm90TmaWarpSpecializedAdapterINS1B_15DefaultEpilogueIaSJ_SJ_NS1A_6thread17LinearCombinationIaLi1EiiLNS1F_9ScaleType4KindE0ELNS_15FloatRoundStyleE2EaEENS1_15EpilogueDefaultEEEEEvvEEEEvNT_6ParamsE,"ax",@progbits
	.align	128
.text._ZN7cutlass13device_kernelINS_4gemm6kernel13GemmUniversalIN4cute5tupleIJiiiiEEENS1_10collective13CollectiveMmaINS1_34MainloopSm90TmaGmmaWarpSpecializedILi18ENS5_IJNS4_1CILi1EEESB_SB_EEENS1_32KernelTmaWarpSpecializedPingpongEEENS5_IJNSA_ILi64EEENSA_ILi32EEENSA_ILi128EEEEEEaNS5_IJlSB_lEEEaSJ_NS4_8TiledMMAINS4_8MMA_AtomIJNS4_4SM904GMMA26MMA_64x32x32_S32S8S8_SS_TNEEEENS4_6LayoutISC_NS5_IJNSA_ILi0EEESR_SR_EEEEENS5_IJNS4_10UnderscoreESU_SU_EEEEENS4_13SM90_TMA_LOADENS4_14ComposedLayoutINS4_7SwizzleILi3ELi4ELi3EEENS4_18smem_ptr_flag_bitsILi8EEENSQ_INS5_IJNSA_ILi8EEESH_EEENS5_IJSH_SB_EEEEEEEvNS4_8identityESX_S17_vS18_EENS_8epilogue10collective6detail29Sm90TmaWarpSpecializedAdapterINS1B_15DefaultEpilogueIaSJ_SJ_NS1A_6thread17LinearCombinationIaLi1EiiLNS1F_9ScaleType4KindE0ELNS_15FloatRoundStyleE2EaEENS1_15EpilogueDefaultEEEEEvvEEEEvNT_6ParamsE:
        .type           _ZN7cutlass13device_kernelINS_4gemm6kernel13GemmUniversalIN4cute5tupleIJiiiiEEENS1_10collective13CollectiveMmaINS1_34MainloopSm90TmaGmmaWarpSpecializedILi18ENS5_IJNS4_1CILi1EEESB_SB_EEENS1_32KernelTmaWarpSpecializedPingpongEEENS5_IJNSA_ILi64EEENSA_ILi32EEENSA_ILi128EEEEEEaNS5_IJlSB_lEEEaSJ_NS4_8TiledMMAINS4_8MMA_AtomIJNS4_4SM904GMMA26MMA_64x32x32_S32S8S8_SS_TNEEEENS4_6LayoutISC_NS5_IJNSA_ILi0EEESR_SR_EEEEENS5_IJNS4_10UnderscoreESU_SU_EEEEENS4_13SM90_TMA_LOADENS4_14ComposedLayoutINS4_7SwizzleILi3ELi4ELi3EEENS4_18smem_ptr_flag_bitsILi8EEENSQ_INS5_IJNSA_ILi8EEESH_EEENS5_IJSH_SB_EEEEEEEvNS4_8identityESX_S17_vS18_EENS_8epilogue10collective6detail29Sm90TmaWarpSpecializedAdapterINS1B_15DefaultEpilogueIaSJ_SJ_NS1A_6thread17LinearCombinationIaLi1EiiLNS1F_9ScaleType4KindE0ELNS_15FloatRoundStyleE2EaEENS1_15EpilogueDefaultEEEEEvvEEEEvNT_6ParamsE,@function
        .size           _ZN7cutlass13device_kernelINS_4gemm6kernel13GemmUniversalIN4cute5tupleIJiiiiEEENS1_10collective13CollectiveMmaINS1_34MainloopSm90TmaGmmaWarpSpecializedILi18ENS5_IJNS4_1CILi1EEESB_SB_EEENS1_32KernelTmaWarpSpecializedPingpongEEENS5_IJNSA_ILi64EEENSA_ILi32EEENSA_ILi128EEEEEEaNS5_IJlSB_lEEEaSJ_NS4_8TiledMMAINS4_8MMA_AtomIJNS4_4SM904GMMA26MMA_64x32x32_S32S8S8_SS_TNEEEENS4_6LayoutISC_NS5_IJNSA_ILi0EEESR_SR_EEEEENS5_IJNS4_10UnderscoreESU_SU_EEEEENS4_13SM90_TMA_LOADENS4_14ComposedLayoutINS4_7SwizzleILi3ELi4ELi3EEENS4_18smem_ptr_flag_bitsILi8EEENSQ_INS5_IJNSA_ILi8EEESH_EEENS5_IJSH_SB_EEEEEEEvNS4_8identityESX_S17_vS18_EENS_8epilogue10collective6detail29Sm90TmaWarpSpecializedAdapterINS1B_15DefaultEpilogueIaSJ_SJ_NS1A_6thread17LinearCombinationIaLi1EiiLNS1F_9ScaleType4KindE0ELNS_15FloatRoundStyleE2EaEENS1_15EpilogueDefaultEEEEEvvEEEEvNT_6ParamsE,(.L_x_134 - _ZN7cutlass13device_kernelINS_4gemm6kernel13GemmUniversalIN4cute5tupleIJiiiiEEENS1_10collective13CollectiveMmaINS1_34MainloopSm90TmaGmmaWarpSpecializedILi18ENS5_IJNS4_1CILi1EEESB_SB_EEENS1_32KernelTmaWarpSpecializedPingpongEEENS5_IJNSA_ILi64EEENSA_ILi32EEENSA_ILi128EEEEEEaNS5_IJlSB_lEEEaSJ_NS4_8TiledMMAINS4_8MMA_AtomIJNS4_4SM904GMMA26MMA_64x32x32_S32S8S8_SS_TNEEEENS4_6LayoutISC_NS5_IJNSA_ILi0EEESR_SR_EEEEENS5_IJNS4_10UnderscoreESU_SU_EEEEENS4_13SM90_TMA_LOADENS4_14ComposedLayoutINS4_7SwizzleILi3ELi4ELi3EEENS4_18smem_ptr_flag_bitsILi8EEENSQ_INS5_IJNSA_ILi8EEESH_EEENS5_IJSH_SB_EEEEEEEvNS4_8identityESX_S17_vS18_EENS_8epilogue10collective6detail29Sm90TmaWarpSpecializedAdapterINS1B_15DefaultEpilogueIaSJ_SJ_NS1A_6thread17LinearCombinationIaLi1EiiLNS1F_9ScaleType4KindE0ELNS_15FloatRoundStyleE2EaEENS1_15EpilogueDefaultEEEEEvvEEEEvNT_6ParamsE)
        .other          _ZN7cutlass13device_kernelINS_4gemm6kernel13GemmUniversalIN4cute5tupleIJiiiiEEENS1_10collective13CollectiveMmaINS1_34MainloopSm90TmaGmmaWarpSpecializedILi18ENS5_IJNS4_1CILi1EEESB_SB_EEENS1_32KernelTmaWarpSpecializedPingpongEEENS5_IJNSA_ILi64EEENSA_ILi32EEENSA_ILi128EEEEEEaNS5_IJlSB_lEEEaSJ_NS4_8TiledMMAINS4_8MMA_AtomIJNS4_4SM904GMMA26MMA_64x32x32_S32S8S8_SS_TNEEEENS4_6LayoutISC_NS5_IJNSA_ILi0EEESR_SR_EEEEENS5_IJNS4_10UnderscoreESU_SU_EEEEENS4_13SM90_TMA_LOADENS4_14ComposedLayoutINS4_7SwizzleILi3ELi4ELi3EEENS4_18smem_ptr_flag_bitsILi8EEENSQ_INS5_IJNSA_ILi8EEESH_EEENS5_IJSH_SB_EEEEEEEvNS4_8identityESX_S17_vS18_EENS_8epilogue10collective6detail29Sm90TmaWarpSpecializedAdapterINS1B_15DefaultEpilogueIaSJ_SJ_NS1A_6thread17LinearCombinationIaLi1EiiLNS1F_9ScaleType4KindE0ELNS_15FloatRoundStyleE2EaEENS1_15EpilogueDefaultEEEEEvvEEEEvNT_6ParamsE,@"STO_CUDA_ENTRY STV_DEFAULT"
_ZN7cutlass13device_kernelINS_4gemm6kernel13GemmUniversalIN4cute5tupleIJiiiiEEENS1_10collective13CollectiveMmaINS1_34MainloopSm90TmaGmmaWarpSpecializedILi18ENS5_IJNS4_1CILi1EEESB_SB_EEENS1_32KernelTmaWarpSpecializedPingpongEEENS5_IJNSA_ILi64EEENSA_ILi32EEENSA_ILi128EEEEEEaNS5_IJlSB_lEEEaSJ_NS4_8TiledMMAINS4_8MMA_AtomIJNS4_4SM904GMMA26MMA_64x32x32_S32S8S8_SS_TNEEEENS4_6LayoutISC_NS5_IJNSA_ILi0EEESR_SR_EEEEENS5_IJNS4_10UnderscoreESU_SU_EEEEENS4_13SM90_TMA_LOADENS4_14ComposedLayoutINS4_7SwizzleILi3ELi4ELi3EEENS4_18smem_ptr_flag_bitsILi8EEENSQ_INS5_IJNSA_ILi8EEESH_EEENS5_IJSH_SB_EEEEEEEvNS4_8identityESX_S17_vS18_EENS_8epilogue10collective6detail29Sm90TmaWarpSpecializedAdapterINS1B_15DefaultEpilogueIaSJ_SJ_NS1A_6thread17LinearCombinationIaLi1EiiLNS1F_9ScaleType4KindE0ELNS_15FloatRoundStyleE2EaEENS1_15EpilogueDefaultEEEEEvvEEEEvNT_6ParamsE:
[----:B------:R-:W0:Y:S02]  /*0000*/  LDC R1, c[0x0][0x28] ;  /* 0x00000a00ff017b82 */ /* 0x000e240000000800 */
[----:B0-----:R-:W-:Y:S01]  /*0010*/  VIADD R1, R1, 0xfffffff8 ;  /* 0xfffffff801017836 */ /* 0x001fe20000000000 */
[----:B------:R-:W0:Y:S01]  /*0020*/  S2R R4, SR_TID.X ;  /* 0x0000000000047919 */ /* 0x000e220000002100 */
[----:B------:R-:W-:Y:S01]  /*0030*/  ELECT P0, URZ, PT ;  /* 0x00000000003f782f */ /* 0x000fe20003800000 */
[----:B------:R-:W-:Y:S01]  /*0040*/  BSSY B0, `(.L_x_0) ;  /* 0x000000f000007945 */ /* 0x000fe20003800000 */
[--C-:B0-----:R-:W-:Y:S02]  /*0050*/  SHF.R.U32.HI R0, RZ, 0x5, R4.reuse ;  /* 0x00000005ff007819 */ /* 0x101fe40000011604 */
[----:B------:R-:W-:-:S03]  /*0060*/  SHF.R.U32.HI R5, RZ, 0x7, R4 ;  /* 0x00000007ff057819 */ /* 0x000fc60000011604 */
[----:B------:R-:W0:Y:S04]  /*0070*/  SHFL.IDX PT, R2, R0, RZ, 0x1f ;  /* 0x00001fff00027589 */ /* 0x000e2800000e0000 */
[----:B------:R1:W2:Y:S01]  /*0080*/  SHFL.IDX PT, R8, R5, RZ, 0x1f ;  /* 0x00001fff05087589 */ /* 0x0002a200000e0000 */
[----:B0-----:R-:W-:-:S13]  /*0090*/  ISETP.NE.OR P0, PT, R2, RZ, !P0 ;  /* 0x000000ff0200720c */ /* 0x001fda0004705670 */
[----:B-12---:R-:W-:Y:S05]  /*00a0*/  @P0 BRA `(.L_x_1) ;  /* 0x0000000000200947 */ /* 0x006fea0003800000 */
[----:B------:R-:W-:Y:S02]  /*00b0*/  ULDC.64 UR4, c[0x0][0x198] ;  /* 0x0000660000047ab9 */ /* 0x000fe40000000a00 */
[----:B------:R-:W-:Y:S02]  /*00c0*/  UIADD3 UR6, UP0, UR4, 0xf0, URZ ;  /* 0x000000f004067890 */ /* 0x000fe4000ff1e03f */
[----:B------:R-:W-:Y:S02]  /*00d0*/  UIADD3 UR4, UP1, UR4, 0x1f0, URZ ;  /* 0x000001f004047890 */ /* 0x000fe4000ff3e03f */
[----:B------:R-:W-:Y:S02]  /*00e0*/  UIADD3.X UR7, URZ, UR5, URZ, UP0, !UPT ;  /* 0x000000053f077290 */ /* 0x000fe400087fe43f */
[----:B------:R-:W-:-:S07]  /*00f0*/  UIADD3.X UR5, URZ, UR5, URZ, UP1, !UPT ;  /* 0x000000053f057290 */ /* 0x000fce0008ffe43f */
[----:B------:R0:W-:Y:S02]  /*0100*/  UTMACCTL.PF [UR6] ;  /* 0x00000000060079b9 */ /* 0x0001e40008040000 */
[----:B------:R0:W-:Y:S02]  /*0110*/  UTMACCTL.PF [UR4] ;  /* 0x00000000040079b9 */ /* 0x0001e40008040000 */
[----:B0-----:R-:W-:Y:S01]  /*0120*/  NOP ;  /* 0x0000000000007918 */ /* 0x001fe20000000000 */
.L_x_1:
[----:B------:R-:W-:Y:S05]  /*0130*/  BSYNC B0 ;  /* 0x0000000000007941 */ /* 0x000fea0003800000 */
.L_x_0:
[----:B------:R-:W0:Y:S02]  /*0140*/  SHFL.IDX PT, R3, R0, RZ, 0x1f ;  /* 0x00001fff00037589 */ /* 0x000e2400000e0000 */
[----:B0-----:R-:W-:-:S13]  /*0150*/  ISETP.NE.AND P0, PT, R3, RZ, PT ;  /* 0x000000ff0300720c */ /* 0x001fda0003f05270 */
[----:B------:R-:W-:Y:S05]  /*0160*/  @P0 BRA `(.L_x_2) ;  /* 0x0000000000d40947 */ /* 0x000fea0003800000 */
[----:B------:R-:W-:Y:S01]  /*0170*/  ELECT P0, URZ, PT ;  /* 0x00000000003f782f */ /* 0x000fe20003800000 */
[----:B------:R-:W-:-:S12]  /*0180*/  BSSY B0, `(.L_x_2) ;  /* 0x0000033000007945 */ /* 0x000fd80003800000 */
[----:B------:R-:W-:Y:S05]  /*0190*/  @!P0 BRA `(.L_x_3) ;  /* 0x0000000000c48947 */ /* 0x000fea0003800000 */
[----:B------:R-:W0:Y:S01]  /*01a0*/  S2UR UR8, SR_CgaCtaId ;  /* 0x00000000000879c3 */ /* 0x000e220000008800 */
[----:B------:R-:W-:Y:S01]  /*01b0*/  UMOV UR4, 0x400 ;  /* 0x0000040000047882 */ /* 0x000fe20000000000 */
[----:B------:R-:W-:Y:S01]  /*01c0*/  UMOV UR5, 0x1 ;  /* 0x0000000100057882 */ /* 0x000fe20000000000 */
[----:B------:R-:W-:Y:S02]  /*01d0*/  UMOV UR6, 0x80 ;  /* 0x0000008000067882 */ /* 0x000fe40000000000 */
[----:B------:R-:W-:-:S04]  /*01e0*/  UIADD3 UR6, -UR6, 0x100000, URZ ;  /* 0x0010000006067890 */ /* 0x000fc8000fffe13f */
[----:B------:R-:W-:Y:S02]  /*01f0*/  USHF.L.U32 UR7, UR6, 0xb, URZ ;  /* 0x0000000b06077899 */ /* 0x000fe4000800063f */
[----:B------:R-:W-:Y:S02]  /*0200*/  USHF.L.U32 UR6, UR6, 0x1, URZ ;  /* 0x0000000106067899 */ /* 0x000fe4000800063f */
[----:B0-----:R-:W-:Y:S02]  /*0210*/  ULEA UR8, UR8, UR4, 0x18 ;  /* 0x0000000408087291 */ /* 0x001fe4000f8ec03f */
[----:B------:R-:W-:-:S04]  /*0220*/  UIADD3 UR4, -UR5, 0x100000, URZ ;  /* 0x0010000005047890 */ /* 0x000fc8000fffe13f */
[----:B------:R-:W-:Y:S02]  /*0230*/  USHF.L.U32 UR5, UR4, 0xb, URZ ;  /* 0x0000000b04057899 */ /* 0x000fe4000800063f */
[----:B------:R-:W-:Y:S01]  /*0240*/  USHF.L.U32 UR4, UR4, 0x1, URZ ;  /* 0x0000000104047899 */ /* 0x000fe2000800063f */
[----:B------:R-:W0:Y:S11]  /*0250*/  FENCE.VIEW.ASYNC.S ;  /* 0x00000000000073c6 */ /* 0x000e360000000000 */
[----:B0-----:R0:W1:Y:S01]  /*0260*/  SYNCS.EXCH.64 URZ, [UR8], UR4 ;  /* 0x00000004083f75b2 */ /* 0x0010620008000100 */
[----:B------:R0:W2:Y:S01]  /*0270*/  SYNCS.EXCH.64 URZ, [UR8+0x90], UR6 ;  /* 0x00009006083f75b2 */ /* 0x0000a20008000100 */
[----:B------:R0:W3:Y:S01]  /*0280*/  SYNCS.EXCH.64 URZ, [UR8+0x8], UR4 ;  /* 0x00000804083f75b2 */ /* 0x0000e20008000100 */
[----:B------:R0:W4:Y:S01]  /*0290*/  SYNCS.EXCH.64 URZ, [UR8+0x98], UR6 ;  /* 0x00009806083f75b2 */ /* 0x0001220008000100 */
[----:B------:R0:W0:Y:S01]  /*02a0*/  SYNCS.EXCH.64 URZ, [UR8+0x10], UR4 ;  /* 0x00001004083f75b2 */ /* 0x0000220008000100 */
        /* <DEDUP_REMOVED lines=31> */
[----:B-1234-:R-:W-:Y:S01]  /*04a0*/  NOP ;  /* 0x0000000000007918 */ /* 0x01efe20000000000 */
.L_x_3:
[----:B0-----:R-:W-:Y:S05]  /*04b0*/  BSYNC B0 ;  /* 0x0000000000007941 */ /* 0x001fea0003800000 */
.L_x_2:
[----:B------:R-:W0:Y:S01]  /*04c0*/  SHFL.IDX PT, R6, R0, RZ, 0x1f ;  /* 0x00001fff00067589 */ /* 0x000e2200000e0000 */
[----:B------:R-:W-:Y:S01]  /*04d0*/  ELECT P0, URZ, PT ;  /* 0x00000000003f782f */ /* 0x000fe20003800000 */
[----:B------:R-:W-:Y:S01]  /*04e0*/  NOP ;  /* 0x0000000000007918 */ /* 0x000fe20000000000 */
[----:B------:R-:W-:Y:S01]  /*04f0*/  ELECT P1, URZ, PT ;  /* 0x00000000003f782f */ /* 0x000fe20003820000 */
[----:B------:R-:W1:Y:S01]  /*0500*/  SHFL.IDX PT, R3, R0, RZ, 0x1f ;  /* 0x00001fff00037589 */ /* 0x000e6200000e0000 */
[----:B------:R-:W-:Y:S01]  /*0510*/  UMOV UR4, 0x20 ;  /* 0x0000002000047882 */ /* 0x000fe20000000000 */
[----:B------:R-:W-:Y:S01]  /*0520*/  UMOV UR11, 0x80 ;  /* 0x00000080000b7882 */ /* 0x000fe20000000000 */
[----:B------:R-:W-:Y:S01]  /*0530*/  NOP ;  /* 0x0000000000007918 */ /* 0x000fe20000000000 */
[----:B------:R-:W2:Y:S01]  /*0540*/  SHFL.IDX PT, R5, R5, RZ, 0x1f ;  /* 0x00001fff05057589 */ /* 0x000ea200000e0000 */
[C---:B------:R-:W-:Y:S01]  /*0550*/  VIADD R32, R8.reuse, 0xffffffff ;  /* 0xffffffff08207836 */ /* 0x040fe20000000000 */
[----:B------:R-:W-:Y:S01]  /*0560*/  ULDC.64 UR36, c[0x0][0x208] ;  /* 0x0000820000247ab9 */ /* 0x000fe20000000a00 */
[----:B------:R-:W-:-:S03]  /*0570*/  ISETP.NE.AND P2, PT, R8, RZ, PT ;  /* 0x000000ff0800720c */ /* 0x000fc60003f45270 */
[----:B------:R-:W-:Y:S02]  /*0580*/  ISETP.GE.U32.AND P3, PT, R32, 0x2, PT ;  /* 0x000000022000780c */ /* 0x000fe40003f66070 */
[----:B0-----:R-:W-:Y:S02]  /*0590*/  ISETP.NE.OR P0, PT, R6, RZ, !P0 ;  /* 0x000000ff0600720c */ /* 0x001fe40004705670 */
[----:B-1----:R-:W-:Y:S02]  /*05a0*/  ISETP.NE.OR P1, PT, R3, RZ, !P1 ;  /* 0x000000ff0300720c */ /* 0x002fe40004f25670 */
[----:B------:R-:W-:Y:S02]  /*05b0*/  SHF.R.S32.HI R3, RZ, 0x1f, R2 ;  /* 0x0000001fff037819 */ /* 0x000fe40000011402 */
[----:B--2---:R-:W-:Y:S02]  /*05c0*/  R2UR UR43, R5 ;  /* 0x00000000052b72ca */ /* 0x004fe400000e0000 */
[----:B------:R-:W-:-:S05]  /*05d0*/  LEA.HI R3, R3, R2, RZ, 0x2 ;  /* 0x0000000203037211 */ /* 0x000fca00078f10ff */
[----:B------:R-:W-:Y:S01]  /*05e0*/  VOTEU.ALL UP0, P0 ;  /* 0x00000000003f7886 */ /* 0x000fe20000000000 */
[----:B------:R-:W-:Y:S01]  /*05f0*/  LOP3.LUT R3, R3, 0xfffffffc, RZ, 0xc0, !PT ;  /* 0xfffffffc03037812 */ /* 0x000fe200078ec0ff */
[----:B------:R-:W-:-:S03]  /*0600*/  VOTEU.ALL UP1, P1 ;  /* 0x00000000003f7886 */ /* 0x000fc60000820000 */
[----:B------:R-:W0:Y:S01]  /*0610*/  @!UP0 S2UR UR7, SR_CgaCtaId ;  /* 0x00000000000789c3 */ /* 0x000e220000008800 */
[----:B------:R-:W-:Y:S01]  /*0620*/  @!UP0 UMOV UR6, 0x400 ;  /* 0x0000040000068882 */ /* 0x000fe20000000000 */
[----:B------:R-:W-:-:S04]  /*0630*/  @!UP0 UIADD3 UR4, -UR4, 0x100000, URZ ;  /* 0x0010000004048890 */ /* 0x000fc8000fffe13f */
[----:B------:R-:W-:Y:S02]  /*0640*/  @!UP0 USHF.L.U32 UR5, UR4, 0xb, URZ ;  /* 0x0000000b04058899 */ /* 0x000fe4000800063f */
[----:B------:R-:W-:Y:S01]  /*0650*/  @!UP0 USHF.L.U32 UR4, UR4, 0x1, URZ ;  /* 0x0000000104048899 */ /* 0x000fe2000800063f */
[----:B------:R-:W-:Y:S01]  /*0660*/  IMAD.IADD R0, R2, 0x1, -R3 ;  /* 0x0000000102007824 */ /* 0x000fe200078e0a03 */
[----:B------:R-:W-:Y:S01]  /*0670*/  @!UP1 UMOV UR9, 0x400 ;  /* 0x0000040000099882 */ /* 0x000fe20000000000 */
[----:B------:R-:W-:Y:S01]  /*0680*/  VOTEU.ALL UP2, P1 ;  /* 0x00000000003f7886 */ /* 0x000fe20000840000 */
[----:B------:R-:W-:Y:S01]  /*0690*/  VOTEU.ALL UP3, P1 ;  /* 0x00000000003f7886 */ /* 0x000fe20000860000 */
[----:B------:R-:W-:Y:S01]  /*06a0*/  VOTEU.ALL UP4, P1 ;  /* 0x00000000003f7886 */ /* 0x000fe20000880000 */
[----:B------:R-:W1:Y:S01]  /*06b0*/  @!UP1 S2UR UR10, SR_CgaCtaId ;  /* 0x00000000000a99c3 */ /* 0x000e620000008800 */
[----:B------:R-:W-:Y:S01]  /*06c0*/  VOTEU.ALL UP5, P1 ;  /* 0x00000000003f7886 */ /* 0x000fe200008a0000 */
[----:B------:R-:W-:-:S04]  /*06d0*/  SHF.R.S32.HI R3, RZ, 0x1f, R4 ;  /* 0x0000001fff037819 */ /* 0x000fc80000011404 */
[----:B------:R-:W-:-:S04]  /*06e0*/  LEA.HI R3, R3, R4, RZ, 0x7 ;  /* 0x0000000403037211 */ /* 0x000fc800078f38ff */
[----:B------:R-:W-:-:S05]  /*06f0*/  LOP3.LUT R3, R3, 0xffffff80, RZ, 0xc0, !PT ;  /* 0xffffff8003037812 */ /* 0x000fca00078ec0ff */
[----:B------:R-:W-:Y:S01]  /*0700*/  IMAD.IADD R3, R4, 0x1, -R3 ;  /* 0x0000000104037824 */ /* 0x000fe200078e0a03 */
[----:B0-----:R-:W-:Y:S02]  /*0710*/  @!UP0 ULEA UR8, UR7, UR6, 0x18 ;  /* 0x0000000607088291 */ /* 0x001fe4000f8ec03f */
[----:B------:R-:W-:-:S04]  /*0720*/  @!UP1 UIADD3 UR6, -UR11, 0x100000, URZ ;  /* 0x001000000b069890 */ /* 0x000fc8000fffe13f */
[----:B------:R-:W-:Y:S02]  /*0730*/  @!UP1 USHF.L.U32 UR7, UR6, 0xb, URZ ;  /* 0x0000000b06079899 */ /* 0x000fe4000800063f */
[----:B------:R-:W-:Y:S01]  /*0740*/  @!UP1 USHF.L.U32 UR6, UR6, 0x1, URZ ;  /* 0x0000000106069899 */ /* 0x000fe2000800063f */
[----:B------:R-:W-:Y:S01]  /*0750*/  VOTEU.ALL UP0, P0 ;  /* 0x00000000003f7886 */ /* 0x000fe20000000000 */
[----:B-1----:R-:W-:Y:S01]  /*0760*/  @!UP1 ULEA UR9, UR10, UR9, 0x18 ;  /* 0x000000090a099291 */ /* 0x002fe2000f8ec03f */
[----:B------:R-:W-:Y:S02]  /*0770*/  VOTEU.ALL UP1, P0 ;  /* 0x00000000003f7886 */ /* 0x000fe40000020000 */
[----:B------:R-:W-:Y:S01]  /*0780*/  ULDC.64 UR10, c[0x0][0x598] ;  /* 0x00016600000a7ab9 */ /* 0x000fe20000000a00 */
[----:B------:R-:W-:Y:S01]  /*0790*/  ISETP.NE.AND P0, PT, R0, 0x3, PT ;  /* 0x000000030000780c */ /* 0x000fe20003f05270 */
[----:B------:R-:W0:Y:S02]  /*07a0*/  FENCE.VIEW.ASYNC.S ;  /* 0x00000000000073c6 */ /* 0x000e240000000000 */
[----:B0-----:R0:W1:Y:S01]  /*07b0*/  @!UP0 SYNCS.EXCH.64 URZ, [UR8+0x150], UR4 ;  /* 0x00015004083f85b2 */ /* 0x0010620008000100 */
[----:B------:R-:W-:-:S02]  /*07c0*/  ISETP.NE.U32.AND P1, PT, RZ, UR10, PT ;  /* 0x0000000aff007c0c */ /* 0x000fc4000bf25070 */
[----:B------:R-:W-:Y:S02]  /*07d0*/  ISETP.EQ.OR P0, PT, R0, RZ, !P0 ;  /* 0x000000ff0000720c */ /* 0x000fe40004702670 */
[----:B------:R-:W-:Y:S02]  /*07e0*/  ISETP.NE.AND.EX P1, PT, RZ, UR11, PT, P1 ;  /* 0x0000000bff007c0c */ /* 0x000fe4000bf25310 */
[----:B------:R-:W-:-:S04]  /*07f0*/  ISETP.EQ.AND P0, PT, R8, RZ, P0 ;  /* 0x000000ff0800720c */ /* 0x000fc80000702270 */
[----:B------:R-:W-:-:S04]  /*0800*/  SEL R16, RZ, 0x1, !P0 ;  /* 0x00000001ff107807 */ /* 0x000fc80004000000 */
[----:B------:R-:W-:Y:S01]  /*0810*/  SEL R16, R16, 0x2, P3 ;  /* 0x0000000210107807 */ /* 0x000fe20001800000 */
[----:B------:R0:W1:Y:S01]  /*0820*/  @!UP1 SYNCS.EXCH.64 URZ, [UR8+0x158], UR4 ;  /* 0x00015804083f95b2 */ /* 0x0000620008000100 */
[----:B------:R-:W-:Y:S01]  /*0830*/  NOP ;  /* 0x0000000000007918 */ /* 0x000fe20000000000 */
[----:B------:R0:W1:Y:S01]  /*0840*/  @!UP2 SYNCS.EXCH.64 URZ, [UR9+0x130], UR6 ;  /* 0x00013006093fa5b2 */ /* 0x0000620008000100 */
[----:B------:R0:W1:Y:S01]  /*0850*/  @!UP3 SYNCS.EXCH.64 URZ, [UR9+0x138], UR6 ;  /* 0x00013806093fb5b2 */ /* 0x0000620008000100 */
[----:B------:R0:W1:Y:S01]  /*0860*/  @!UP4 SYNCS.EXCH.64 URZ, [UR9+0x140], UR6 ;  /* 0x00014006093fc5b2 */ /* 0x0000620008000100 */
[----:B------:R0:W1:Y:S01]  /*0870*/  @!UP5 SYNCS.EXCH.64 URZ, [UR9+0x148], UR6 ;  /* 0x00014806093fd5b2 */ /* 0x0000620008000100 */
[----:B------:R-:W-:Y:S01]  /*0880*/  NOP ;  /* 0x0000000000007918 */ /* 0x000fe20000000000 */
[----:B-1----:R-:W-:Y:S06]  /*0890*/  BAR.SYNC.DEFER_BLOCKING 0x0 ;  /* 0x0000000000007b1d */ /* 0x002fec0000010000 */
[----:B0-----:R-:W-:Y:S05]  /*08a0*/  @!P1 BRA `(.L_x_4) ;  /* 0x00000000001c9947 */ /* 0x001fea0003800000 */
[----:B------:R-:W0:Y:S02]  /*08b0*/  LDC.64 R6, c[0x0][0x598] ;  /* 0x00016600ff067b82 */ /* 0x000e240000000a00 */
[----:B0-----:R-:W2:Y:S02]  /*08c0*/  LDG.E.64 R6, desc[UR36][R6.64] ;  /* 0x0000002406067981 */ /* 0x001ea4000c1e1b00 */
[----:B--2---:R-:W-:-:S04]  /*08d0*/  ISETP.NE.U32.AND P0, PT, R6, RZ, PT ;  /* 0x000000ff0600720c */ /* 0x004fc80003f05070 */
[----:B------:R-:W-:-:S13]  /*08e0*/  ISETP.NE.AND.EX P0, PT, R7, RZ, PT, P0 ;  /* 0x000000ff0700720c */ /* 0x000fda0003f05300 */
[----:B------:R-:W-:Y:S05]  /*08f0*/  @!P0 BRA `(.L_x_4) ;  /* 0x0000000000088947 */ /* 0x000fea0003800000 */
[----:B------:R1:W5:Y:S01]  /*0900*/  LD.E R40, desc[UR36][R6.64] ;  /* 0x0000002406287980 */ /* 0x000362000c101900 */
[----:B------:R-:W-:Y:S05]  /*0910*/  BRA `(.L_x_5) ;  /* 0x0000000000247947 */ /* 0x000fea0003800000 */
.L_x_4:
[----:B------:R-:W-:Y:S02]  /*0920*/  ULDC.64 UR4, c[0x0][0x588] ;  /* 0x0001620000047ab9 */ /* 0x000fe40000000a00 */
[----:B------:R-:W-:-:S04]  /*0930*/  ISETP.NE.U32.AND P0, PT, RZ, UR4, PT ;  /* 0x00000004ff007c0c */ /* 0x000fc8000bf05070 */
[----:B------:R-:W-:-:S13]  /*0940*/  ISETP.NE.AND.EX P0, PT, RZ, UR5, PT, P0 ;  /* 0x00000005ff007c0c */ /* 0x000fda000bf05300 */
[----:B------:R-:W-:Y:S05]  /*0950*/  @!P0 BRA `(.L_x_6) ;  /* 0x00000000000c8947 */ /* 0x000fea0003800000 */
[----:B------:R-:W0:Y:S02]  /*0960*/  LDC.64 R40, c[0x0][0x588] ;  /* 0x00016200ff287b82 */ /* 0x000e240000000a00 */
[----:B0-----:R0:W5:Y:S01]  /*0970*/  LDG.E R40, desc[UR36][R40.64] ;  /* 0x0000002428287981 */ /* 0x001162000c1e1900 */
[----:B------:R-:W-:Y:S05]  /*0980*/  BRA `(.L_x_5) ;  /* 0x0000000000087947 */ /* 0x000fea0003800000 */
.L_x_6:
[----:B------:R-:W-:Y:S02]  /*0990*/  ULDC UR4, c[0x0][0x580] ;  /* 0x0001600000047ab9 */ /* 0x000fe40000000800 */
[----:B------:R-:W-:-:S07]  /*09a0*/  IMAD.U32 R40, RZ, RZ, UR4 ;  /* 0x00000004ff287e24 */ /* 0x000fce000f8e00ff */
.L_x_5:
[----:B------:R-:W-:Y:S02]  /*09b0*/  ULDC.64 UR4, c[0x0][0x5a0] ;  /* 0x0001680000047ab9 */ /* 0x000fe40000000a00 */
[----:B------:R-:W-:-:S04]  /*09c0*/  ISETP.NE.U32.AND P0, PT, RZ, UR4, PT ;  /* 0x00000004ff007c0c */ /* 0x000fc8000bf05070 */
[----:B------:R-:W-:-:S13]  /*09d0*/  ISETP.NE.AND.EX P0, PT, RZ, UR5, PT, P0 ;  /* 0x00000005ff007c0c */ /* 0x000fda000bf05300 */
[----:B------:R-:W-:Y:S05]  /*09e0*/  @!P0 BRA `(.L_x_7) ;  /* 0x00000000001c8947 */ /* 0x000fea0003800000 */
[----:B-1----:R-:W1:Y:S02]  /*09f0*/  LDC.64 R6, c[0x0][0x5a0] ;  /* 0x00016800ff067b82 */ /* 0x002e640000000a00 */
[----:B-1----:R-:W2:Y:S02]  /*0a00*/  LDG.E.64 R6, desc[UR36][R6.64] ;  /* 0x0000002406067981 */ /* 0x002ea4000c1e1b00 */
[----:B--2---:R-:W-:-:S04]  /*0a10*/  ISETP.NE.U32.AND P0, PT, R6, RZ, PT ;  /* 0x000000ff0600720c */ /* 0x004fc80003f05070 */
[----:B------:R-:W-:-:S13]  /*0a20*/  ISETP.NE.AND.EX P0, PT, R7, RZ, PT, P0 ;  /* 0x000000ff0700720c */ /* 0x000fda0003f05300 */
[----:B------:R-:W-:Y:S05]  /*0a30*/  @!P0 BRA `(.L_x_7) ;  /* 0x0000000000088947 */ /* 0x000fea0003800000 */
[----:B0-----:R2:W5:Y:S01]  /*0a40*/  LD.E R41, desc[UR36][R6.64] ;  /* 0x0000002406297980 */ /* 0x001562000c101900 */
[----:B------:R-:W-:Y:S05]  /*0a50*/  BRA `(.L_x_8) ;  /* 0x0000000000247947 */ /* 0x000fea0003800000 */
.L_x_7:
[----:B------:R-:W-:Y:S02]  /*0a60*/  ULDC.64 UR4, c[0x0][0x590] ;  /* 0x0001640000047ab9 */ /* 0x000fe40000000a00 */
[----:B------:R-:W-:-:S04]  /*0a70*/  ISETP.NE.U32.AND P0, PT, RZ, UR4, PT ;  /* 0x00000004ff007c0c */ /* 0x000fc8000bf05070 */
[----:B------:R-:W-:-:S13]  /*0a80*/  ISETP.NE.AND.EX P0, PT, RZ, UR5, PT, P0 ;  /* 0x00000005ff007c0c */ /* 0x000fda000bf05300 */
[----:B------:R-:W-:Y:S05]  /*0a90*/  @!P0 BRA `(.L_x_9) ;  /* 0x00000000000c8947 */ /* 0x000fea0003800000 */
[----:B-1----:R-:W0:Y:S02]  /*0aa0*/  LDC.64 R6, c[0x0][0x590] ;  /* 0x00016400ff067b82 */ /* 0x002e240000000a00 */
[----:B0-----:R0:W5:Y:S01]  /*0ab0*/  LDG.E R41, desc[UR36][R6.64] ;  /* 0x0000002406297981 */ /* 0x001162000c1e1900 */
[----:B------:R-:W-:Y:S05]  /*0ac0*/  BRA `(.L_x_8) ;  /* 0x0000000000087947 */ /* 0x000fea0003800000 */
.L_x_9:
[----:B------:R-:W-:Y:S02]  /*0ad0*/  ULDC UR4, c[0x0][0x584] ;  /* 0x0001610000047ab9 */ /* 0x000fe40000000800 */
[----:B0-----:R-:W-:-:S07]  /*0ae0*/  IMAD.U32 R41, RZ, RZ, UR4 ;  /* 0x00000004ff297e24 */ /* 0x001fce000f8e00ff */
.L_x_8:
[----:B------:R-:W3:Y:S01]  /*0af0*/  LDC R23, c[0x0][0x65c] ;  /* 0x00019700ff177b82 */ /* 0x000ee20000000800 */
[----:B------:R-:W4:Y:S01]  /*0b00*/  S2R R20, SR_CTAID.Y ;  /* 0x0000000000147919 */ /* 0x000f220000002600 */
[----:B------:R-:W-:Y:S01]  /*0b10*/  ISETP.NE.AND P0, PT, R8, 0x2, PT ;  /* 0x000000020800780c */ /* 0x000fe20003f05270 */
[----:B------:R-:W-:Y:S01]  /*0b20*/  ULDC UR6, c[0x0][0x28c] ;  /* 0x0000a30000067ab9 */ /* 0x000fe20000000800 */
[----:B------:R-:W-:Y:S01]  /*0b30*/  UMOV UR38, URZ ;  /* 0x0000003f00267c82 */ /* 0x000fe20008000000 */
[----:B012---:R-:W0:Y:S01]  /*0b40*/  S2R R6, SR_CTAID.X ;  /* 0x0000000000067919 */ /* 0x007e220000002500 */
[----:B------:R-:W-:Y:S01]  /*0b50*/  UIADD3 UR6, UR6, 0x7f, URZ ;  /* 0x0000007f06067890 */ /* 0x000fe2000fffe03f */
[----:B------:R-:W-:Y:S01]  /*0b60*/  UMOV UR39, URZ ;  /* 0x0000003f00277c82 */ /* 0x000fe20008000000 */
[----:B------:R-:W-:Y:S02]  /*0b70*/  ULDC.64 UR8, c[0x0][0x650] ;  /* 0x0001940000087ab9 */ /* 0x000fe40000000a00 */
[----:B------:R-:W-:-:S04]  /*0b80*/  USHF.R.S32.HI UR7, URZ, 0x1f, UR6 ;  /* 0x0000001f3f077899 */ /* 0x000fc80008011406 */
[----:B------:R-:W-:-:S04]  /*0b90*/  ULEA.HI UR7, UR7, UR6, URZ, 0x7 ;  /* 0x0000000607077291 */ /* 0x000fc8000f8f383f */
[----:B------:R-:W-:Y:S01]  /*0ba0*/  USHF.R.S32.HI UR40, URZ, 0x7, UR7 ;  /* 0x000000073f287899 */ /* 0x000fe20008011407 */
[----:B---3--:R-:W-:-:S13]  /*0bb0*/  ISETP.NE.AND P1, PT, R23, 0x1, PT ;  /* 0x000000011700780c */ /* 0x008fda0003f25270 */
[----:B------:R-:W0:Y:S01]  /*0bc0*/  @P1 LDC R19, c[0x0][0x10] ;  /* 0x00000400ff131b82 */ /* 0x000e220000000800 */
[----:B----4-:R-:W-:Y:S02]  /*0bd0*/  @P1 IMAD.MOV.U32 R8, RZ, RZ, R20 ;  /* 0x000000ffff081224 */ /* 0x010fe400078e0014 */
[----:B------:R-:W-:Y:S02]  /*0be0*/  @P1 IMAD.MOV.U32 R9, RZ, RZ, RZ ;  /* 0x000000ffff091224 */ /* 0x000fe400078e00ff */
[----:B------:R-:W-:-:S03]  /*0bf0*/  @P1 IMAD.MOV.U32 R7, RZ, RZ, RZ ;  /* 0x000000ffff071224 */ /* 0x000fc600078e00ff */
[----:B------:R-:W1:Y:S01]  /*0c00*/  @!P1 LDC R5, c[0x0][0xc] ;  /* 0x00000300ff059b82 */ /* 0x000e620000000800 */
[----:B------:R-:W-:Y:S01]  /*0c10*/  ULDC UR4, c[0x0][0xc] ;  /* 0x0000030000047ab9 */ /* 0x000fe20000000800 */
[----:B------:R-:W-:Y:S02]  /*0c20*/  ULDC UR5, c[0x0][0x10] ;  /* 0x0000040000057ab9 */ /* 0x000fe40000000800 */
[----:B------:R-:W-:-:S04]  /*0c30*/  UIMAD.WIDE.U32 UR4, UR4, UR5, URZ ;  /* 0x00000005040472a5 */ /* 0x000fc8000f8e003f */
[----:B------:R-:W2:Y:S01]  /*0c40*/  LDC R10, c[0x0][0x14] ;  /* 0x00000500ff0a7b82 */ /* 0x000ea20000000800 */
[----:B0-----:R-:W-:-:S04]  /*0c50*/  @P1 IMAD.WIDE.U32 R18, R6, R19, R8 ;  /* 0x0000001306121225 */ /* 0x001fc800078e0008 */
[----:B------:R-:W-:Y:S02]  /*0c60*/  @P1 IMAD.IADD R2, R19, 0x1, R7 ;  /* 0x0000000113021824 */ /* 0x000fe400078e0207 */
[----:B------:R-:W-:Y:S02]  /*0c70*/  IMAD.MOV.U32 R7, RZ, RZ, RZ ;  /* 0x000000ffff077224 */ /* 0x000fe400078e00ff */
[----:B-1----:R-:W-:-:S04]  /*0c80*/  @!P1 IMAD.WIDE.U32 R8, R5, R20, R6 ;  /* 0x0000001405089225 */ /* 0x002fc800078e0006 */
[----:B------:R-:W-:Y:S02]  /*0c90*/  @!P1 IMAD.MOV.U32 R18, RZ, RZ, R8 ;  /* 0x000000ffff129224 */ /* 0x000fe400078e0008 */
[----:B--2---:R-:W-:-:S04]  /*0ca0*/  IMAD.WIDE.U32 R12, R10, UR4, RZ ;  /* 0x000000040a0c7c25 */ /* 0x004fc8000f8e00ff */
[----:B------:R-:W-:Y:S01]  /*0cb0*/  IMAD R5, R10, UR5, RZ ;  /* 0x000000050a057c24 */ /* 0x000fe2000f8e02ff */
[----:B------:R0:W-:Y:S01]  /*0cc0*/  STL.64 [R1], R12 ;  /* 0x0000000c01007387 */ /* 0x0001e20000100a00 */
[----:B------:R-:W-:Y:S02]  /*0cd0*/  @!P1 IMAD.MOV.U32 R2, RZ, RZ, R9 ;  /* 0x000000ffff029224 */ /* 0x000fe400078e0009 */
[----:B------:R-:W-:Y:S01]  /*0ce0*/  IMAD.IADD R10, R13, 0x1, R5 ;  /* 0x000000010d0a7824 */ /* 0x000fe200078e0205 */
[----:B------:R-:W-:Y:S06]  /*0cf0*/  @P0 BRA `(.L_x_10) ;  /* 0x0000000000200947 */ /* 0x000fec0003800000 */
[----:B------:R-:W-:Y:S01]  /*0d00*/  UISETP.GE.U32.AND UP0, UPT, UR40, 0x12, UPT ;  /* 0x000000122800788c */ /* 0x000fe2000bf06070 */
[----:B------:R-:W-:Y:S01]  /*0d10*/  IADD3 R18, P0, R18, R12, RZ ;  /* 0x0000000c12127210 */ /* 0x000fe20007f1e0ff */
[----:B------:R-:W-:Y:S01]  /*0d20*/  UIMAD.WIDE.U32 UR4, UR40, 0x38e38e39, URZ ;  /* 0x38e38e39280478a5 */ /* 0x000fe2000f8e003f */
[----:B------:R-:W-:-:S03]  /*0d30*/  UMOV UR39, URZ ;  /* 0x0000003f00277c82 */ /* 0x000fc60008000000 */
[----:B------:R-:W-:Y:S01]  /*0d40*/  USHF.R.U32.HI UR4, URZ, 0x2, UR5 ;  /* 0x000000023f047899 */ /* 0x000fe20008011605 */
[----:B------:R-:W-:-:S03]  /*0d50*/  IMAD.X R2, R10, 0x1, R2, P0 ;  /* 0x000000010a027824 */ /* 0x000fc600000e0602 */
[----:B------:R-:W-:Y:S02]  /*0d60*/  UIMAD UR38, UR4, -0x12, UR40 ;  /* 0xffffffee042678a4 */ /* 0x000fe4000f8e0228 */
[----:B------:R-:W-:-:S12]  /*0d70*/  @UP0 ULOP3.LUT UR39, UR4, 0x1, URZ, 0xc0, !UPT ;  /* 0x0000000104270892 */ /* 0x000fd8000f8ec03f */
.L_x_10:
[----:B------:R-:W-:Y:S01]  /*0d80*/  ISETP.GE.U32.AND P0, PT, R18, UR8, PT ;  /* 0x0000000812007c0c */ /* 0x000fe2000bf06070 */
[----:B------:R-:W-:Y:S01]  /*0d90*/  IMAD.MOV.U32 R19, RZ, RZ, -0x1 ;  /* 0xffffffffff137424 */ /* 0x000fe200078e00ff */
[----:B------:R-:W-:Y:S01]  /*0da0*/  PRMT R5, RZ, 0x7610, R5 ;  /* 0x00007610ff057816 */ /* 0x000fe20000000005 */
[----:B------:R-:W-:Y:S01]  /*0db0*/  IMAD.MOV.U32 R22, RZ, RZ, -0x1 ;  /* 0xffffffffff167424 */ /* 0x000fe200078e00ff */
[----:B------:R-:W-:Y:S01]  /*0dc0*/  ISETP.GE.U32.AND.EX P0, PT, R2, UR9, PT, P0 ;  /* 0x0000000902007c0c */ /* 0x000fe2000bf06100 */
[----:B------:R-:W-:-:S12]  /*0dd0*/  IMAD.MOV.U32 R17, RZ, RZ, -0x1 ;  /* 0xffffffffff117424 */ /* 0x000fd800078e00ff */
[----:B------:R-:W-:Y:S05]  /*0de0*/  @P0 BRA `(.L_x_11) ;  /* 0x00000004005c0947 */ /* 0x000fea0003800000 */
[----:B------:R-:W1:Y:S01]  /*0df0*/  LDC.64 R24, c[0x0][0x628] ;  /* 0x00018a00ff187b82 */ /* 0x000e620000000a00 */
[----:B------:R-:W-:Y:S02]  /*0e00*/  IMAD.MOV.U32 R8, RZ, RZ, R18 ;  /* 0x000000ffff087224 */ /* 0x000fe400078e0012 */
[----:B------:R-:W-:-:S05]  /*0e10*/  IMAD.MOV.U32 R9, RZ, RZ, R2 ;  /* 0x000000ffff097224 */ /* 0x000fca00078e0002 */
[----:B------:R-:W2:Y:S08]  /*0e20*/  LDC R22, c[0x0][0x630] ;  /* 0x00018c00ff167b82 */ /* 0x000eb00000000800 */
[----:B------:R-:W3:Y:S01]  /*0e30*/  LDC.64 R26, c[0x0][0x620] ;  /* 0x00018800ff1a7b82 */ /* 0x000ee20000000a00 */
[----:B-1----:R-:W-:-:S04]  /*0e40*/  ISETP.NE.U32.AND P0, PT, R24, RZ, PT ;  /* 0x000000ff1800720c */ /* 0x002fc80003f05070 */
[----:B------:R-:W-:-:S13]  /*0e50*/  ISETP.NE.AND.EX P0, PT, R25, RZ, PT, P0 ;  /* 0x000000ff1900720c */ /* 0x000fda0003f05300 */
[----:B--23--:R-:W-:Y:S05]  /*0e60*/  @!P0 BRA `(.L_x_12) ;  /* 0x0000000000288947 */ /* 0x00cfea0003800000 */
[----:B------:R-:W1:Y:S02]  /*0e70*/  LDC R5, c[0x0][0x634] ;  /* 0x00018d00ff057b82 */ /* 0x000e640000000800 */
[----:B-1----:R-:W-:-:S05]  /*0e80*/  IADD3 R5, P0, R18, R5, RZ ;  /* 0x0000000512057210 */ /* 0x002fca0007f1e0ff */
[----:B------:R-:W-:-:S04]  /*0e90*/  IMAD.X R11, RZ, RZ, R2, P0 ;  /* 0x000000ffff0b7224 */ /* 0x000fc800000e0602 */
[----:B------:R-:W-:-:S04]  /*0ea0*/  IMAD.WIDE.U32 R8, R11, R24, RZ ;  /* 0x000000180b087225 */ /* 0x000fc800078e00ff */
[----:B0-----:R-:W-:-:S04]  /*0eb0*/  IMAD.WIDE.U32 R12, P0, R5, R25, R8 ;  /* 0x00000019050c7225 */ /* 0x001fc80007800008 */
[----:B------:R-:W-:-:S04]  /*0ec0*/  IMAD.WIDE.U32 R8, R5, R24, RZ ;  /* 0x0000001805087225 */ /* 0x000fc800078e00ff */
[----:B------:R-:W-:Y:S01]  /*0ed0*/  IMAD.X R15, RZ, RZ, RZ, P0 ;  /* 0x000000ffff0f7224 */ /* 0x000fe200000e06ff */
[----:B------:R-:W-:Y:S01]  /*0ee0*/  IADD3 RZ, P0, R9, R12, RZ ;  /* 0x0000000c09ff7210 */ /* 0x000fe20007f1e0ff */
[----:B------:R-:W-:-:S04]  /*0ef0*/  IMAD.MOV.U32 R14, RZ, RZ, R13 ;  /* 0x000000ffff0e7224 */ /* 0x000fc800078e000d */
[----:B------:R-:W-:-:S08]  /*0f00*/  IMAD.WIDE.U32.X R8, R11, R25, R14, P0 ;  /* 0x000000190b087225 */ /* 0x000fd000000e040e */
.L_x_12:
[-CC-:B------:R-:W-:Y:S01]  /*0f10*/  SHF.R.U64 R30, R8, R22.reuse, R9.reuse ;  /* 0x00000016081e7219 */ /* 0x180fe20000001209 */
[----:B------:R-:W1:Y:S01]  /*0f20*/  LDC R14, c[0x0][0x618] ;  /* 0x00018600ff0e7b82 */ /* 0x000e620000000800 */
[----:B------:R-:W-:Y:S01]  /*0f30*/  SHF.R.U32.HI R7, RZ, R22, R9 ;  /* 0x00000016ff077219 */ /* 0x000fe20000011609 */
[----:B------:R-:W-:Y:S01]  /*0f40*/  ULDC UR4, c[0x0][0x150] ;  /* 0x0000540000047ab9 */ /* 0x000fe20000000800 */
[----:B------:R-:W-:Y:S01]  /*0f50*/  IADD3 R11, P0, RZ, -R30, RZ ;  /* 0x8000001eff0b7210 */ /* 0x000fe20007f1e0ff */
[----:B------:R-:W-:Y:S01]  /*0f60*/  IMAD.MOV.U32 R19, RZ, RZ, R2 ;  /* 0x000000ffff137224 */ /* 0x000fe200078e0002 */
[----:B------:R-:W-:-:S03]  /*0f70*/  I2FP.F32.U32 R5, R6 ;  /* 0x0000000600057245 */ /* 0x000fc60000201000 */
[----:B------:R-:W2:Y:S01]  /*0f80*/  LDC.64 R28, c[0x0][0x640] ;  /* 0x00019000ff1c7b82 */ /* 0x000ea20000000a00 */
[----:B0-----:R-:W-:Y:S02]  /*0f90*/  IMAD.X R13, RZ, RZ, ~R7, P0 ;  /* 0x000000ffff0d7224 */ /* 0x001fe400000e0e07 */
[----:B------:R-:W-:Y:S01]  /*0fa0*/  FMUL R5, R5, UR4 ;  /* 0x0000000405057c20 */ /* 0x000fe20008400000 */
[----:B------:R-:W-:Y:S01]  /*0fb0*/  IMAD.WIDE.U32 R8, R11, R26, R18 ;  /* 0x0000001a0b087225 */ /* 0x000fe200078e0012 */
[----:B------:R-:W-:-:S03]  /*0fc0*/  ULDC UR4, c[0x0][0x154] ;  /* 0x0000550000047ab9 */ /* 0x000fc60000000800 */
[----:B------:R-:W-:Y:S01]  /*0fd0*/  IMAD R12, R13, R26, RZ ;  /* 0x0000001a0d0c7224 */ /* 0x000fe200078e02ff */
[----:B------:R-:W0:Y:S01]  /*0fe0*/  LDC R7, c[0x0][0x144] ;  /* 0x00005100ff077b82 */ /* 0x000e220000000800 */
[----:B------:R-:W3:Y:S02]  /*0ff0*/  F2I.U32.TRUNC.NTZ R5, R5 ;  /* 0x0000000500057305 */ /* 0x000ee4000020f000 */
[----:B------:R-:W-:-:S04]  /*1000*/  IMAD R11, R11, R27, R12 ;  /* 0x0000001b0b0b7224 */ /* 0x000fc800078e020c */
[----:B------:R-:W-:Y:S01]  /*1010*/  IMAD.IADD R9, R9, 0x1, R11 ;  /* 0x0000000109097824 */ /* 0x000fe200078e020b */
[----:B------:R-:W4:Y:S04]  /*1020*/  LDC R24, c[0x0][0x608] ;  /* 0x00018200ff187b82 */ /* 0x000f280000000800 */
[----:B-1----:R-:W-:Y:S02]  /*1030*/  SHF.R.U64 R22, R8, R14, R9 ;  /* 0x0000000e08167219 */ /* 0x002fe40000001209 */
[----:B------:R-:W-:Y:S02]  /*1040*/  I2FP.F32.U32 R8, R20 ;  /* 0x0000001400087245 */ /* 0x000fe40000201000 */
[----:B------:R-:W1:Y:S01]  /*1050*/  LDC R12, c[0x0][0x658] ;  /* 0x00019600ff0c7b82 */ /* 0x000e620000000800 */
[----:B--2---:R-:W-:Y:S01]  /*1060*/  ISETP.NE.U32.AND P0, PT, R28, RZ, PT ;  /* 0x000000ff1c00720c */ /* 0x004fe20003f05070 */
[----:B---3--:R-:W-:-:S02]  /*1070*/  IMAD.MOV R11, RZ, RZ, -R5 ;  /* 0x000000ffff0b7224 */ /* 0x008fc400078e0a05 */
[----:B------:R-:W-:Y:S01]  /*1080*/  FMUL R8, R8, UR4 ;  /* 0x0000000408087c20 */ /* 0x000fe20008400000 */
[----:B------:R-:W-:Y:S02]  /*1090*/  SHF.R.U32.HI R9, RZ, R14, R9 ;  /* 0x0000000eff097219 */ /* 0x000fe40000011609 */
[----:B------:R-:W-:Y:S01]  /*10a0*/  ISETP.NE.AND.EX P0, PT, R29, RZ, PT, P0 ;  /* 0x000000ff1d00720c */ /* 0x000fe20003f05300 */
[----:B------:R2:W3:Y:S01]  /*10b0*/  F2I.U32.TRUNC.NTZ R15, R8 ;  /* 0x00000008000f7305 */ /* 0x0004e2000020f000 */
[----:B------:R-:W2:Y:S01]  /*10c0*/  LDC R17, c[0x0][0x148] ;  /* 0x00005200ff117b82 */ /* 0x000ea20000000800 */
[----:B0-----:R-:W-:Y:S02]  /*10d0*/  IMAD R5, R7, R11, R6 ;  /* 0x0000000b07057224 */ /* 0x001fe400078e0206 */
[----:B------:R-:W-:-:S05]  /*10e0*/  IMAD.MOV.U32 R11, RZ, RZ, 0x1 ;  /* 0x00000001ff0b7424 */ /* 0x000fca00078e00ff */
[----:B------:R-:W0:Y:S01]  /*10f0*/  LDC R21, c[0x0][0x600] ;  /* 0x00018000ff157b82 */ /* 0x000e220000000800 */
[-CC-:B----4-:R-:W-:Y:S02]  /*1100*/  SHF.R.U64 R31, R22, R24.reuse, R9.reuse ;  /* 0x00000018161f7219 */ /* 0x190fe40000001209 */
[----:B------:R-:W-:Y:S01]  /*1110*/  SHF.R.U32.HI R7, RZ, R24, R9 ;  /* 0x00000018ff077219 */ /* 0x000fe20000011609 */
[----:B------:R-:W-:-:S04]  /*1120*/  IMAD.MOV.U32 R9, RZ, RZ, -0x1 ;  /* 0xffffffffff097424 */ /* 0x000fc800078e00ff */
[----:B------:R-:W4:Y:S01]  /*1130*/  LDC R25, c[0x0][0x648] ;  /* 0x00019200ff197b82 */ /* 0x000f220000000800 */
[-C--:B-1----:R-:W-:Y:S02]  /*1140*/  SHF.L.U32 R6, R9, R12.reuse, RZ ;  /* 0x0000000c09067219 */ /* 0x082fe400000006ff */
[--C-:B------:R-:W-:Y:S02]  /*1150*/  SHF.R.U64 R24, R31, R12, R7.reuse ;  /* 0x0000000c1f187219 */ /* 0x100fe40000001207 */
[----:B------:R-:W-:Y:S02]  /*1160*/  LOP3.LUT R14, RZ, R6, RZ, 0x33, !PT ;  /* 0x00000006ff0e7212 */ /* 0x000fe400078e33ff */
[-C--:B------:R-:W-:Y:S01]  /*1170*/  SHF.R.U32.HI R7, RZ, R12.reuse, R7 ;  /* 0x0000000cff077219 */ /* 0x080fe20000011607 */
[----:B------:R-:W1:Y:S01]  /*1180*/  LDC R27, c[0x0][0x638] ;  /* 0x00018e00ff1b7b82 */ /* 0x000e620000000800 */
[----:B------:R-:W-:Y:S01]  /*1190*/  SHF.L.U32 R11, R11, R12, RZ ;  /* 0x0000000c0b0b7219 */ /* 0x000fe200000006ff */
[----:B------:R-:W-:-:S06]  /*11a0*/  IMAD.MOV.U32 R6, RZ, RZ, R24 ;  /* 0x000000ffff067224 */ /* 0x000fcc00078e0018 */
[----:B------:R-:W0:Y:S01]  /*11b0*/  LDC R26, c[0x0][0x610] ;  /* 0x00018400ff1a7b82 */ /* 0x000e220000000800 */
[----:B--23--:R-:W-:Y:S05]  /*11c0*/  @!P0 BRA `(.L_x_13) ;  /* 0x0000000000288947 */ /* 0x00cfea0003800000 */
[----:B------:R-:W2:Y:S02]  /*11d0*/  LDC R13, c[0x0][0x64c] ;  /* 0x00019300ff0d7b82 */ /* 0x000ea40000000800 */
[----:B--2---:R-:W-:-:S05]  /*11e0*/  IADD3 R13, P0, R24, R13, RZ ;  /* 0x0000000d180d7210 */ /* 0x004fca0007f1e0ff */
[----:B------:R-:W-:-:S04]  /*11f0*/  IMAD.X R19, RZ, RZ, R7, P0 ;  /* 0x000000ffff137224 */ /* 0x000fc800000e0607 */
[----:B------:R-:W-:-:S04]  /*1200*/  IMAD.WIDE.U32 R6, R19, R28, RZ ;  /* 0x0000001c13067225 */ /* 0x000fc800078e00ff */
[----:B------:R-:W-:-:S04]  /*1210*/  IMAD.WIDE.U32 R8, P0, R13, R29, R6 ;  /* 0x0000001d0d087225 */ /* 0x000fc80007800006 */
[----:B------:R-:W-:-:S04]  /*1220*/  IMAD.WIDE.U32 R6, R13, R28, RZ ;  /* 0x0000001c0d067225 */ /* 0x000fc800078e00ff */
[----:B------:R-:W-:Y:S01]  /*1230*/  IMAD.X R13, RZ, RZ, RZ, P0 ;  /* 0x000000ffff0d7224 */ /* 0x000fe200000e06ff */
[----:B------:R-:W-:Y:S01]  /*1240*/  IADD3 RZ, P0, R7, R8, RZ ;  /* 0x0000000807ff7210 */ /* 0x000fe20007f1e0ff */
[----:B------:R-:W-:-:S04]  /*1250*/  IMAD.MOV.U32 R12, RZ, RZ, R9 ;  /* 0x000000ffff0c7224 */ /* 0x000fc800078e0009 */
[----:B------:R-:W-:-:S08]  /*1260*/  IMAD.WIDE.U32.X R6, R19, R29, R12, P0 ;  /* 0x0000001d13067225 */ /* 0x000fd000000e040c */
.L_x_13:
[----:B----4-:R-:W-:Y:S01]  /*1270*/  SHF.R.U64 R6, R6, R25, R7 ;  /* 0x0000001906067219 */ /* 0x010fe20000001207 */
[----:B0-----:R-:W-:Y:S01]  /*1280*/  VIADD R7, R21, 0xffffffff ;  /* 0xffffffff15077836 */ /* 0x001fe20000000000 */
[----:B------:R-:W-:Y:S01]  /*1290*/  LOP3.LUT R14, R31, R14, RZ, 0xc0, !PT ;  /* 0x0000000e1f0e7212 */ /* 0x000fe200078ec0ff */
[----:B------:R-:W-:Y:S02]  /*12a0*/  IMAD.MOV R15, RZ, RZ, -R15 ;  /* 0x000000ffff0f7224 */ /* 0x000fe400078e0a0f */
[----:B------:R-:W-:Y:S01]  /*12b0*/  IMAD.MOV R8, RZ, RZ, -R6 ;  /* 0x000000ffff087224 */ /* 0x000fe200078e0a06 */
[----:B------:R-:W-:Y:S01]  /*12c0*/  LOP3.LUT R7, R22, R7, RZ, 0xc0, !PT ;  /* 0x0000000716077212 */ /* 0x000fe200078ec0ff */
[----:B------:R-:W-:Y:S02]  /*12d0*/  IMAD R14, R11, R6, R14 ;  /* 0x000000060b0e7224 */ /* 0x000fe400078e020e */
[----:B------:R-:W-:Y:S02]  /*12e0*/  @P1 IMAD R5, R17, R15, R20 ;  /* 0x0000000f11051224 */ /* 0x000fe400078e0214 */
[----:B-1----:R-:W-:-:S02]  /*12f0*/  IMAD R6, R8, R27, R24 ;  /* 0x0000001b08067224 */ /* 0x002fc400078e0218 */
[----:B------:R-:W-:Y:S02]  /*1300*/  IMAD R19, R14, R26, R5 ;  /* 0x0000001a0e137224 */ /* 0x000fe400078e0205 */
[----:B------:R-:W-:Y:S02]  /*1310*/  IMAD R6, R6, R21, R7 ;  /* 0x0000001506067224 */ /* 0x000fe400078e0207 */
[----:B------:R-:W-:Y:S02]  /*1320*/  IMAD.MOV.U32 R5, RZ, RZ, 0x1 ;  /* 0x00000001ff057424 */ /* 0x000fe400078e00ff */
[----:B------:R-:W-:Y:S01]  /*1330*/  IMAD.MOV.U32 R17, RZ, RZ, R30 ;  /* 0x000000ffff117224 */ /* 0x000fe200078e001e */
[----:B------:R-:W-:Y:S02]  /*1340*/  SEL R22, R6, R19, !P1 ;  /* 0x0000001306167207 */ /* 0x000fe40004800000 */
[----:B------:R-:W-:-:S07]  /*1350*/  SEL R19, R19, R6, !P1 ;  /* 0x0000000613137207 */ /* 0x000fce0004800000 */
.L_x_11:
[----:B------:R-:W-:Y:S05]  /*1360*/  @!P2 BRA `(.L_x_14) ;  /* 0x000000240014a947 */ /* 0x000fea0003800000 */
[----:B------:R-:W-:-:S13]  /*1370*/  ISETP.GT.U32.AND P0, PT, R32, 0x1, PT ;  /* 0x000000012000780c */ /* 0x000fda0003f04070 */
[----:B------:R-:W-:Y:S05]  /*1380*/  @P0 EXIT ;  /* 0x000000000000094d */ /* 0x000fea0003800000 */
.L_x_15:
[----:B------:R-:W-:-:S08]  /*1390*/  NOP ;  /* 0x0000000000007918 */ /* 0x000fd00000000000 */
[----:B------:R-:W1:Y:S02]  /*13a0*/  USETMAXREG.TRY_ALLOC.CTAPOOL UP0, 0xe8 ;  /* 0x000000e8000079c8 */ /* 0x000e640008000600 */
[----:B-1----:R-:W-:-:S13]  /*13b0*/  PLOP3.LUT P0, PT, PT, PT, UP0, 0x80, 0x0 ;  /* 0x000000000000781c */ /* 0x002fda0003f0f008 */
[----:B------:R-:W-:Y:S05]  /*13c0*/  @!P0 BRA `(.L_x_15) ;  /* 0xfffffffc00f08947 */ /* 0x000fea000383ffff */
[----:B------:R-:W-:-:S13]  /*13d0*/  LOP3.LUT P0, RZ, R5, 0xff, RZ, 0xc0, !PT ;  /* 0x000000ff05ff7812 */ /* 0x000fda000780c0ff */
[----:B------:R-:W-:Y:S05]  /*13e0*/  @!P0 EXIT ;  /* 0x000000000000894d */ /* 0x000fea0003800000 */
[----:B------:R-:W2:Y:S01]  /*13f0*/  LDL.64 R8, [R1] ;  /* 0x0000000001087983 */ /* 0x000ea20000100a00 */
[----:B------:R-:W1:Y:S01]  /*1400*/  S2UR UR4, SR_CgaCtaId ;  /* 0x00000000000479c3 */ /* 0x000e620000008800 */
[----:B------:R-:W-:Y:S01]  /*1410*/  SHF.R.S32.HI R0, RZ, 0x1f, R3 ;  /* 0x0000001fff007819 */ /* 0x000fe20000011403 */
[----:B------:R-:W-:Y:S01]  /*1420*/  UMOV UR41, 0x400 ;  /* 0x0000040000297882 */ /* 0x000fe20000000000 */
[----:B------:R-:W-:Y:S01]  /*1430*/  UISETP.LT.AND UP0, UPT, UR40, 0x1, UPT ;  /* 0x000000012800788c */ /* 0x000fe2000bf01270 */
[----:B------:R-:W-:Y:S01]  /*1440*/  LOP3.LUT R52, R16, 0x1, RZ, 0xfc, !PT ;  /* 0x0000000110347812 */ /* 0x000fe200078efcff */
[----:B------:R-:W-:Y:S01]  /*1450*/  UIADD3 UR5, UR43, -0x1, URZ ;  /* 0xffffffff2b057890 */ /* 0x000fe2000fffe03f */
[CC--:B------:R-:W-:Y:S01]  /*1460*/  LEA.HI R4, R0.reuse, R3.reuse, RZ, 0x2 ;  /* 0x0000000300047211 */ /* 0x0c0fe200078f10ff */
[----:B------:R-:W-:Y:S01]  /*1470*/  USEL UR42, UR40, 0x1, UP0 ;  /* 0x00000001282a7887 */ /* 0x000fe20008000000 */
[----:B------:R-:W3:Y:S01]  /*1480*/  LDC R7, c[0x0][0x288] ;  /* 0x0000a200ff077b82 */ /* 0x000ee20000000800 */
[----:B------:R-:W-:Y:S01]  /*1490*/  LEA.HI R0, R0, R3, RZ, 0x5 ;  /* 0x0000000300007211 */ /* 0x000fe200078f28ff */
[----:B------:R-:W-:Y:S01]  /*14a0*/  UISETP.NE.AND UP0, UPT, UR5, URZ, UPT ;  /* 0x0000003f0500728c */ /* 0x000fe2000bf05270 */
[--C-:B------:R-:W-:Y:S01]  /*14b0*/  SHF.R.S32.HI R42, RZ, 0x2, R4.reuse ;  /* 0x00000002ff2a7819 */ /* 0x100fe20000011404 */
[----:B------:R-:W-:Y:S01]  /*14c0*/  ULDC UR8, c[0x0][0x284] ;  /* 0x0000a10000087ab9 */ /* 0x000fe20000000800 */
[----:B------:R-:W-:Y:S01]  /*14d0*/  SHF.R.S32.HI R5, RZ, 0x1f, R4 ;  /* 0x0000001fff057819 */ /* 0x000fe20000011404 */
[----:B------:R-:W-:Y:S01]  /*14e0*/  USEL UR7, URZ, 0x1, UP0 ;  /* 0x000000013f077887 */ /* 0x000fe20008000000 */
[----:B------:R-:W-:Y:S01]  /*14f0*/  LOP3.LUT R4, R4, 0xfffffffc, RZ, 0xc0, !PT ;  /* 0xfffffffc04047812 */ /* 0x000fe200078ec0ff */
[----:B------:R-:W-:Y:S01]  /*1500*/  USHF.L.U32 UR47, UR40, 0x1, URZ ;  /* 0x00000001282f7899 */ /* 0x000fe2000800063f */
[----:B------:R-:W-:Y:S01]  /*1510*/  LEA.HI R5, R5, R42, RZ, 0x3 ;  /* 0x0000002a05057211 */ /* 0x000fe200078f18ff */
[----:B------:R-:W-:-:S02]  /*1520*/  UIADD3 UR42, -UR42, UR40, URZ ;  /* 0x000000282a2a7290 */ /* 0x000fc4000fffe13f */
[----:B------:R-:W-:Y:S01]  /*1530*/  IMAD.IADD R4, R3, 0x1, -R4 ;  /* 0x0000000103047824 */ /* 0x000fe200078e0a04 */
[----:B------:R-:W-:Y:S01]  /*1540*/  LOP3.LUT R5, R5, 0xfffffff8, RZ, 0xc0, !PT ;  /* 0xfffffff805057812 */ /* 0x000fe200078ec0ff */
[----:B------:R-:W-:Y:S01]  /*1550*/  IMAD.U32 R53, RZ, RZ, UR7 ;  /* 0x00000007ff357e24 */ /* 0x000fe2000f8e00ff */
[----:B-1----:R-:W-:Y:S01]  /*1560*/  ULEA UR41, UR4, UR41, 0x18 ;  /* 0x0000002904297291 */ /* 0x002fe2000f8ec03f */
[----:B------:R-:W-:Y:S01]  /*1570*/  IMAD.SHL.U32 R44, R4, 0x2, RZ ;  /* 0x00000002042c7824 */ /* 0x000fe200078e00ff */
[----:B------:R-:W-:Y:S01]  /*1580*/  USHF.L.U32 UR4, UR5, 0x3, URZ ;  /* 0x0000000305047899 */ /* 0x000fe2000800063f */
[----:B------:R-:W-:Y:S01]  /*1590*/  IMAD.IADD R42, R42, 0x1, -R5 ;  /* 0x000000012a2a7824 */ /* 0x000fe200078e0a05 */
[----:B------:R-:W-:Y:S01]  /*15a0*/  UIADD3 UR5, UR41, 0x24200, URZ ;  /* 0x0002420029057890 */ /* 0x000fe2000fffe03f */
[----:B------:R-:W-:Y:S01]  /*15b0*/  SHF.R.S32.HI R5, RZ, 0x5, R0 ;  /* 0x00000005ff057819 */ /* 0x000fe20000011400 */
[----:B------:R-:W-:Y:S01]  /*15c0*/  UIADD3 UR6, UR41, 0x200, URZ ;  /* 0x0000020029067890 */ /* 0x000fe2000fffe03f */
[----:B------:R-:W-:Y:S01]  /*15d0*/  SHF.R.S32.HI R45, RZ, 0x1f, R44 ;  /* 0x0000001fff2d7819 */ /* 0x000fe2000001142c */
[----:B------:R-:W-:Y:S01]  /*15e0*/  USHF.R.U32.HI UR5, URZ, 0x4, UR5 ;  /* 0x000000043f057899 */ /* 0x000fe20008011605 */
[--C-:B------:R-:W-:Y:S01]  /*15f0*/  SHF.R.S32.HI R43, RZ, 0x1f, R42.reuse ;  /* 0x0000001fff2b7819 */ /* 0x100fe2000001142a */
[----:B------:R-:W-:Y:S01]  /*1600*/  USHF.R.U32.HI UR6, URZ, 0x4, UR6 ;  /* 0x000000043f067899 */ /* 0x000fe20008011606 */
[C-C-:B------:R-:W-:Y:S01]  /*1610*/  IMAD R49, R5.reuse, -0x10, -R42.reuse ;  /* 0xfffffff005317824 */ /* 0x140fe200078e0a2a */
[----:B------:R-:W-:Y:S01]  /*1620*/  UIADD3 UR48, UR41, 0x130, URZ ;  /* 0x0000013029307890 */ /* 0x000fe2000fffe03f */
[----:B---3--:R-:W-:Y:S01]  /*1630*/  IMAD R46, R4, -0x2, R7 ;  /* 0xfffffffe042e7824 */ /* 0x008fe200078e0207 */
[----:B------:R-:W-:Y:S01]  /*1640*/  ULOP3.LUT UR4, UR4, 0x8, URZ, 0xc0, !UPT ;  /* 0x0000000804047892 */ /* 0x000fe2000f8ec03f */
[----:B------:R-:W-:Y:S01]  /*1650*/  IMAD.WIDE R42, R5, 0x10, R42 ;  /* 0x00000010052a7825 */ /* 0x000fe200078e022a */
[----:B------:R-:W-:-:S02]  /*1660*/  ULOP3.LUT UR5, UR5, 0x3fff, URZ, 0xc0, !UPT ;  /* 0x00003fff05057892 */ /* 0x000fc4000f8ec03f */
[----:B------:R-:W-:Y:S01]  /*1670*/  ULOP3.LUT UR6, UR6, 0x3fff, URZ, 0xc0, !UPT ;  /* 0x00003fff06067892 */ /* 0x000fe2000f8ec03f */
[----:B------:R-:W-:Y:S01]  /*1680*/  VIADD R49, R49, UR8 ;  /* 0x0000000831317c36 */ /* 0x000fe20008000000 */
[----:B------:R-:W-:Y:S02]  /*1690*/  ULEA UR43, UR43, UR48, 0x3 ;  /* 0x000000302b2b7291 */ /* 0x000fe4000f8e183f */
[----:B------:R-:W-:Y:S02]  /*16a0*/  ULOP3.LUT UR49, UR4, 0x8, URZ, 0x3c, !UPT ;  /* 0x0000000804317892 */ /* 0x000fe4000f8e3c3f */
[----:B------:R-:W-:Y:S02]  /*16b0*/  ULOP3.LUT UR44, UR4, 0x18, URZ, 0x3c, !UPT ;  /* 0x00000018042c7892 */ /* 0x000fe4000f8e3c3f */
[----:B------:R-:W-:Y:S02]  /*16c0*/  ULOP3.LUT UR45, UR5, 0x10000, URZ, 0xfc, !UPT ;  /* 0x00010000052d7892 */ /* 0x000fe4000f8efc3f */
[----:B------:R-:W-:Y:S01]  /*16d0*/  ULOP3.LUT UR46, UR6, 0x10000, URZ, 0xfc, !UPT ;  /* 0x00010000062e7892 */ /* 0x000fe2000f8efc3f */
[----:B--2---:R-:W-:-:S11]  /*16e0*/  SHF.L.U64.HI R47, R8, 0x1, R10 ;  /* 0x00000001082f7819 */ /* 0x004fd6000001020a */
.L_x_71:
[----:B------:R-:W-:Y:S01]  /*16f0*/  SHF.L.U32 R0, R53, 0x1f, RZ ;  /* 0x0000001f35007819 */ /* 0x000fe200000006ff */
[----:B------:R-:W-:Y:S02]  /*1700*/  ULDC UR4, c[0x0][0x28c] ;  /* 0x0000a30000047ab9 */ /* 0x000fe40000000800 */
[----:B------:R-:W-:Y:S01]  /*1710*/  ISETP.LT.AND P1, PT, RZ, UR4, PT ;  /* 0x00000004ff007c0c */ /* 0x000fe2000bf21270 */
[----:B------:R-:W1:Y:S02]  /*1720*/  SYNCS.PHASECHK.TRANS64.TRYWAIT P0, [UR43+-0x8], R0 ;  /* 0xfffff800ff0075a7 */ /* 0x000e64000800016b */
[----:B-12---:R-:W-:Y:S10]  /*1730*/  @!P0 BRA `(.L_x_16) ;  /* 0x0000003800088947 */ /* 0x006ff40003800000 */
.L_x_107:
[----:B------:R-:W-:Y:S05]  /*1740*/  @P1 BRA `(.L_x_17) ;  /* 0x0000000000401947 */ /* 0x000fea0003800000 */
[----:B-1----:R-:W-:Y:S01]  /*1750*/  MOV R0, 0x0 ;  /* 0x0000000000007802 */ /* 0x002fe20000000f00 */
[----:B------:R-:W-:Y:S01]  /*1760*/  ULDC.64 UR4, c[0x4][0x68] ;  /* 0x01001a0000047ab9 */ /* 0x000fe20000000a00 */
[----:B------:R-:W-:Y:S01]  /*1770*/  ULDC.64 UR6, c[0x4][0x8] ;  /* 0x0100020000067ab9 */ /* 0x000fe20000000a00 */
[----:B------:R-:W-:Y:S01]  /*1780*/  IMAD.U32 R4, RZ, RZ, UR4 ;  /* 0x00000004ff047e24 */ /* 0x000fe2000f8e00ff */
[----:B------:R1:W2:Y:S01]  /*1790*/  LDC.64 R14, c[0x4][R0] ;  /* 0x01000000000e7b82 */ /* 0x0002a20000000a00 */
[----:B------:R-:W-:Y:S01]  /*17a0*/  IMAD.U32 R5, RZ, RZ, UR5 ;  /* 0x00000005ff057e24 */ /* 0x000fe2000f8e00ff */
[----:B------:R-:W-:Y:S01]  /*17b0*/  ULDC.64 UR4, c[0x4][0x70] ;  /* 0x01001c0000047ab9 */ /* 0x000fe20000000a00 */
[----:B------:R-:W-:Y:S02]  /*17c0*/  IMAD.U32 R10, RZ, RZ, UR6 ;  /* 0x00000006ff0a7e24 */ /* 0x000fe4000f8e00ff */
[----:B------:R-:W-:Y:S02]  /*17d0*/  IMAD.U32 R6, RZ, RZ, UR4 ;  /* 0x00000004ff067e24 */ /* 0x000fe4000f8e00ff */
[----:B------:R-:W-:-:S02]  /*17e0*/  IMAD.U32 R7, RZ, RZ, UR5 ;  /* 0x00000005ff077e24 */ /* 0x000fc4000f8e00ff */
[----:B------:R-:W-:Y:S02]  /*17f0*/  IMAD.U32 R11, RZ, RZ, UR7 ;  /* 0x00000007ff0b7e24 */ /* 0x000fe4000f8e00ff */
[----:B------:R-:W-:Y:S02]  /*1800*/  IMAD.MOV.U32 R8, RZ, RZ, 0x1e1 ;  /* 0x000001e1ff087424 */ /* 0x000fe400078e00ff */
[----:B0-----:R-:W-:Y:S02]  /*1810*/  IMAD.MOV.U32 R12, RZ, RZ, 0x1 ;  /* 0x00000001ff0c7424 */ /* 0x001fe400078e00ff */
[----:B-1----:R-:W-:-:S07]  /*1820*/  IMAD.MOV.U32 R13, RZ, RZ, RZ ;  /* 0x000000ffff0d7224 */ /* 0x002fce00078e00ff */
[----:B------:R-:W-:-:S07]  /*1830*/  LEPC R20, `(.L_x_17) ;  /* 0x000000001014794e */ /* 0x000fce0000000000 */
[----:B--2--5:R-:W-:Y:S05]  /*1840*/  CALL.ABS.NOINC R14 ;  /* 0x000000000e007343 */ /* 0x024fea0003c00000 */
.L_x_17:
[----:B------:R-:W-:-:S13]  /*1850*/  ISETP.NE.AND P0, PT, R52, 0x3, PT ;  /* 0x000000033400780c */ /* 0x000fda0003f05270 */
[----:B------:R-:W-:Y:S05]  /*1860*/  @!P0 BRA `(.L_x_18) ;  /* 0x0000000000048947 */ /* 0x000fea0003800000 */
[----:B------:R-:W-:Y:S01]  /*1870*/  BPT.TRAP 0x1 ;  /* 0x000000040000795c */ /* 0x000fe20000300000 */
.L_x_18:
[----:B-1----:R-:W-:Y:S02]  /*1880*/  IMAD.U32 R3, RZ, RZ, UR38 ;  /* 0x00000026ff037e24 */ /* 0x002fe4000f8e00ff */
[----:B------:R-:W-:-:S03]  /*1890*/  IMAD.U32 R0, RZ, RZ, UR39 ;  /* 0x00000027ff007e24 */ /* 0x000fc6000f8e00ff */
[----:B------:R-:W-:Y:S02]  /*18a0*/  LEA R3, R3, UR41, 0x3 ;  /* 0x0000002903037c11 */ /* 0x000fe4000f8e18ff */
[----:B------:R-:W-:-:S04]  /*18b0*/  SHF.L.U32 R0, R0, 0x1f, RZ ;  /* 0x0000001f00007819 */ /* 0x000fc800000006ff */
[----:B------:R1:W2:Y:S01]  /*18c0*/  SYNCS.PHASECHK.TRANS64.TRYWAIT P1, [R3+URZ], R0 ;  /* 0x00000000030075a7 */ /* 0x0002a2000802017f */
[----:B------:R-:W-:Y:S05]  /*18d0*/  @!P0 BRA `(.L_x_19) ;  /* 0x0000000000048947 */ /* 0x000fea0003800000 */
[----:B------:R-:W-:Y:S01]  /*18e0*/  BPT.TRAP 0x1 ;  /* 0x000000040000795c */ /* 0x000fe20000300000 */
.L_x_19:
[----:B--2---:R-:W-:Y:S05]  /*18f0*/  @P1 BRA `(.L_x_20) ;  /* 0x0000000000081947 */ /* 0x004fea0003800000 */
[----:B------:R-:W2:Y:S02]  /*1900*/  SYNCS.PHASECHK.TRANS64.TRYWAIT P1, [R3+URZ], R0 ;  /* 0x00000000030075a7 */ /* 0x000ea4000802017f */
[----:B--2---:R-:W-:Y:S05]  /*1910*/  @!P1 BRA `(.L_x_21) ;  /* 0x0000003400a89947 */ /* 0x004fea0003800000 */
.L_x_20:
[----:B------:R-:W-:Y:S05]  /*1920*/  WARPSYNC.ALL ;  /* 0x0000000000007948 */ /* 0x000fea0003800000 */
[----:B------:R-:W-:Y:S01]  /*1930*/  ULEA UR8, UR38, UR46, 0x9 ;  /* 0x0000002e26087291 */ /* 0x000fe2000f8e483f */
[----:B------:R-:W-:Y:S01]  /*1940*/  WARPGROUP.ARRIVE ;  /* 0x00000000000079c5 */ /* 0x000fe20000000000 */
[----:B------:R-:W-:Y:S01]  /*1950*/  ULEA UR9, UR38, UR45, 0x8 ;  /* 0x0000002d26097291 */ /* 0x000fe2000f8e403f */
[----:B-12---:R-:W-:Y:S01]  /*1960*/  IMAD.U32 R0, RZ, RZ, UR42 ;  /* 0x0000002aff007e24 */ /* 0x006fe2000f8e00ff */
[----:B------:R-:W-:Y:S01]  /*1970*/  UMOV UR5, 0x40000040 ;  /* 0x4000004000057882 */ /* 0x000fe20000000000 */
[----:B------:R-:W-:-:S02]  /*1980*/  UMOV UR7, 0x40000040 ;  /* 0x4000004000077882 */ /* 0x000fc40000000000 */
[----:B------:R-:W-:Y:S01]  /*1990*/  UMOV UR4, UR8 ;  /* 0x0000000800047c82 */ /* 0x000fe20008000000 */
[----:B------:R-:W-:Y:S01]  /*19a0*/  ISETP.GE.AND P1, PT, R0, 0x1, PT ;  /* 0x000000010000780c */ /* 0x000fe20003f26270 */
[----:B------:R-:W-:Y:S02]  /*19b0*/  UMOV UR6, UR9 ;  /* 0x0000000900067c82 */ /* 0x000fe40008000000 */
[----:B------:R-:W-:Y:S01]  /*19c0*/  IGMMA.64x32x32.S8.S8 R24, gdesc[UR4], RZ, !UPT, gsb0 ;  /* 0x01200000041879f1 */ /* 0x000fe2000c0410ff */
[----:B------:R-:W-:Y:S02]  /*19d0*/  UIADD3 UR4, UR8, 0x2, URZ ;  /* 0x0000000208047890 */ /* 0x000fe4000fffe03f */
[----:B------:R-:W-:Y:S01]  /*19e0*/  UIADD3 UR6, UR9, 0x2, URZ ;  /* 0x0000000209067890 */ /* 0x000fe2000fffe03f */
[----:B------:R-:W-:Y:S01]  /*19f0*/  UMOV UR5, 0x40000040 ;  /* 0x4000004000057882 */ /* 0x000fe20000000000 */
[----:B------:R-:W-:Y:S01]  /*1a00*/  UMOV UR7, 0x40000040 ;  /* 0x4000004000077882 */ /* 0x000fe20000000000 */
[----:B------:R-:W-:-:S02]  /*1a10*/  WARPGROUP.DEPBAR.LE gsb0, 0x0 ;  /* 0x00008000000079c5 */ /* 0x000fc40000010000 */
[----:B------:R-:W-:-:S06]  /*1a20*/  WARPGROUP.ARRIVE ;  /* 0x00000000000079c5 */ /* 0x000fcc0000000000 */
[----:B------:R-:W-:Y:S01]  /*1a30*/  IGMMA.64x32x32.S8.S8 R24, gdesc[UR4], R24, gsb0 ;  /* 0x01200000041879f1 */ /* 0x000fe20008041018 */
[----:B------:R-:W-:Y:S02]  /*1a40*/  UIADD3 UR4, UR8, 0x4, URZ ;  /* 0x0000000408047890 */ /* 0x000fe4000fffe03f */
[----:B------:R-:W-:Y:S01]  /*1a50*/  UIADD3 UR6, UR9, 0x4, URZ ;  /* 0x0000000409067890 */ /* 0x000fe2000fffe03f */
[----:B------:R-:W-:Y:S01]  /*1a60*/  UMOV UR5, 0x40000040 ;  /* 0x4000004000057882 */ /* 0x000fe20000000000 */
[----:B------:R-:W-:Y:S01]  /*1a70*/  UMOV UR7, 0x40000040 ;  /* 0x4000004000077882 */ /* 0x000fe20000000000 */
[----:B------:R-:W-:Y:S02]  /*1a80*/  WARPGROUP.DEPBAR.LE gsb0, 0x0 ;  /* 0x00008000000079c5 */ /* 0x000fe40000010000 */
        /* <DEDUP_REMOVED lines=8> */
[----:B------:R-:W-:Y:S03]  /*1b10*/  IGMMA.64x32x32.S8.S8 R24, gdesc[UR4], R24, gsb0 ;  /* 0x01200000041879f1 */ /* 0x000fe60008041018 */
[----:B------:R-:W-:Y:S02]  /*1b20*/  WARPGROUP.DEPBAR.LE gsb0, 0x0 ;  /* 0x00008000000079c5 */ /* 0x000fe40000010000 */
[----:B------:R-:W-:Y:S05]  /*1b30*/  @!P1 BRA `(.L_x_22) ;  /* 0x0000000400109947 */ /* 0x000fea0003800000 */
[----:B------:R-:W-:Y:S01]  /*1b40*/  UIADD3 UR4, UR38, 0x1, URZ ;  /* 0x0000000126047890 */ /* 0x000fe2000fffe03f */
[----:B------:R-:W-:Y:S01]  /*1b50*/  IMAD.U32 R0, RZ, RZ, UR42 ;  /* 0x0000002aff007e24 */ /* 0x000fe2000f8e00ff */
[----:B------:R-:W-:Y:S02]  /*1b60*/  UMOV UR9, UR38 ;  /* 0x0000002600097c82 */ /* 0x000fe40008000000 */
[----:B------:R-:W-:-:S04]  /*1b70*/  UISETP.NE.AND UP0, UPT, UR4, 0x12, UPT ;  /* 0x000000120400788c */ /* 0x000fc8000bf05270 */
[----:B------:R-:W-:Y:S02]  /*1b80*/  USEL UR5, URZ, 0x1, UP0 ;  /* 0x000000013f057887 */ /* 0x000fe40008000000 */
[----:B------:R-:W-:Y:S02]  /*1b90*/  USEL UR8, UR4, URZ, UP0 ;  /* 0x0000003f04087287 */ /* 0x000fe40008000000 */
[----:B------:R-:W-:-:S06]  /*1ba0*/  ULOP3.LUT UR5, UR39, UR5, URZ, 0x3c, !UPT ;  /* 0x0000000527057292 */ /* 0x000fcc000f8e3c3f */
[----:B------:R-:W-:-:S07]  /*1bb0*/  IMAD.U32 R5, RZ, RZ, UR5 ;  /* 0x00000005ff057e24 */ /* 0x000fce000f8e00ff */
.L_x_29:
[----:B-12---:R-:W-:Y:S05]  /*1bc0*/  @!P0 BRA `(.L_x_23) ;  /* 0x0000000000048947 */ /* 0x006fea0003800000 */
[----:B------:R-:W-:Y:S01]  /*1bd0*/  BPT.TRAP 0x1 ;  /* 0x000000040000795c */ /* 0x000fe20000300000 */
.L_x_23:
[----:B------:R-:W-:Y:S01]  /*1be0*/  ULEA UR4, UR8, UR41, 0x3 ;  /* 0x0000002908047291 */ /* 0x000fe2000f8e183f */
[----:B------:R-:W-:-:S08]  /*1bf0*/  SHF.L.U32 R3, R5, 0x1f, RZ ;  /* 0x0000001f05037819 */ /* 0x000fd000000006ff */
[----:B------:R1:W2:Y:S01]  /*1c00*/  SYNCS.PHASECHK.TRANS64.TRYWAIT P1, [UR4], R3 ;  /* 0x00000003ff0075a7 */ /* 0x0002a20008020144 */
[----:B------:R-:W-:Y:S05]  /*1c10*/  @!P0 BRA `(.L_x_24) ;  /* 0x0000000000048947 */ /* 0x000fea0003800000 */
[----:B------:R-:W-:Y:S01]  /*1c20*/  BPT.TRAP 0x1 ;  /* 0x000000040000795c */ /* 0x000fe20000300000 */
.L_x_24:
[----:B--2---:R-:W-:Y:S05]  /*1c30*/  @P1 BRA `(.L_x_25) ;  /* 0x0000000000081947 */ /* 0x004fea0003800000 */
[----:B------:R-:W2:Y:S02]  /*1c40*/  SYNCS.PHASECHK.TRANS64.TRYWAIT P1, [UR4], R3 ;  /* 0x00000003ff0075a7 */ /* 0x000ea40008020144 */
[----:B--2---:R-:W-:Y:S05]  /*1c50*/  @!P1 BRA `(.L_x_26) ;  /* 0x0000003000ec9947 */ /* 0x004fea0003800000 */
.L_x_25:
[----:B------:R-:W-:Y:S01]  /*1c60*/  ULEA UR10, UR8, UR46, 0x9 ;  /* 0x0000002e080a7291 */ /* 0x000fe2000f8e483f */
[----:B------:R-:W-:Y:S01]  /*1c70*/  WARPGROUP.ARRIVE ;  /* 0x00000000000079c5 */ /* 0x000fe20000000000 */
[----:B------:R-:W-:Y:S01]  /*1c80*/  ULEA UR11, UR8, UR45, 0x8 ;  /* 0x0000002d080b7291 */ /* 0x000fe2000f8e403f */
[----:B------:R-:W-:Y:S01]  /*1c90*/  UMOV UR5, 0x40000040 ;  /* 0x4000004000057882 */ /* 0x000fe20000000000 */
[----:B------:R-:W-:-:S03]  /*1ca0*/  UMOV UR7, 0x40000040 ;  /* 0x4000004000077882 */ /* 0x000fc60000000000 */
[----:B------:R-:W-:Y:S02]  /*1cb0*/  UMOV UR4, UR10 ;  /* 0x0000000a00047c82 */ /* 0x000fe40008000000 */
[----:B------:R-:W-:Y:S02]  /*1cc0*/  UMOV UR6, UR11 ;  /* 0x0000000b00067c82 */ /* 0x000fe40008000000 */
[----:B------:R-:W-:Y:S01]  /*1cd0*/  IGMMA.64x32x32.S8.S8 R24, gdesc[UR4], R24, gsb0 ;  /* 0x01200000041879f1 */ /* 0x000fe20008041018 */
        /* <DEDUP_REMOVED lines=23> */
[----:B------:R-:W-:Y:S01]  /*1e50*/  BPT.TRAP 0x1 ;  /* 0x000000040000795c */ /* 0x000fe20000300000 */
.L_x_27:
[----:B------:R-:W-:Y:S01]  /*1e60*/  ULEA UR4, UR9, UR41, 0x3 ;  /* 0x0000002909047291 */ /* 0x000fe2000f8e183f */
[----:B------:R-:W-:-:S03]  /*1e70*/  ISETP.GT.U32.AND P1, PT, R16, 0x1, PT ;  /* 0x000000011000780c */ /* 0x000fc60003f24070 */
[----:B------:R-:W-:-:S04]  /*1e80*/  UIADD3 UR4, UR4, 0x90, URZ ;  /* 0x0000009004047890 */ /* 0x000fc8000fffe03f */
[----:B------:R-:W-:-:S09]  /*1e90*/  UPRMT UR4, URZ, 0x654, UR4 ;  /* 0x000006543f047896 */ /* 0x000fd20008000004 */
[----:B------:R-:W-:Y:S01]  /*1ea0*/  SYNCS.ARRIVE.TRANS64.RED.A1T0 RZ, [UR4], RZ ;  /* 0x000000ffffff79a7 */ /* 0x000fe20008100404 */
[----:B------:R-:W-:Y:S05]  /*1eb0*/  @P1 BRA `(.L_x_28) ;  /* 0x0000000000041947 */ /* 0x000fea0003800000 */
[----:B------:R-:W-:Y:S01]  /*1ec0*/  BPT.TRAP 0x1 ;  /* 0x000000040000795c */ /* 0x000fe20000300000 */
.L_x_28:
[----:B------:R-:W-:Y:S01]  /*1ed0*/  UIADD3 UR8, UR8, 0x1, URZ ;  /* 0x0000000108087890 */ /* 0x000fe2000fffe03f */
[C---:B------:R-:W-:Y:S01]  /*1ee0*/  ISETP.GT.AND P1, PT, R0.reuse, 0x1, PT ;  /* 0x000000010000780c */ /* 0x040fe20003f24270 */
[----:B------:R-:W-:Y:S01]  /*1ef0*/  UIADD3 UR9, UR9, 0x1, URZ ;  /* 0x0000000109097890 */ /* 0x000fe2000fffe03f */
[----:B------:R-:W-:Y:S01]  /*1f00*/  VIADD R0, R0, 0xffffffff ;  /* 0xffffffff00007836 */ /* 0x000fe20000000000 */
[----:B------:R-:W-:Y:S02]  /*1f10*/  UISETP.NE.AND UP0, UPT, UR8, 0x12, UPT ;  /* 0x000000120800788c */ /* 0x000fe4000bf05270 */
[----:B------:R-:W-:Y:S02]  /*1f20*/  UISETP.NE.AND UP1, UPT, UR9, 0x12, UPT ;  /* 0x000000120900788c */ /* 0x000fe4000bf25270 */
[----:B------:R-:W-:Y:S02]  /*1f30*/  USEL UR4, URZ, 0x1, UP0 ;  /* 0x000000013f047887 */ /* 0x000fe40008000000 */
[----:B------:R-:W-:-:S02]  /*1f40*/  USEL UR8, UR8, URZ, UP0 ;  /* 0x0000003f08087287 */ /* 0x000fc40008000000 */
[----:B------:R-:W-:Y:S02]  /*1f50*/  USEL UR9, UR9, URZ, UP1 ;  /* 0x0000003f09097287 */ /* 0x000fe40008800000 */
[----:B------:R-:W-:Y:S01]  /*1f60*/  LOP3.LUT R5, R5, UR4, RZ, 0x3c, !PT ;  /* 0x0000000405057c12 */ /* 0x000fe2000f8e3cff */
[----:B------:R-:W-:Y:S09]  /*1f70*/  @P1 BRA `(.L_x_29) ;  /* 0xfffffffc00101947 */ /* 0x000ff2000383ffff */
.L_x_22:
[----:B------:R-:W3:Y:S01]  /*1f80*/  LDC R0, c[0x0][0x28c] ;  /* 0x0000a300ff007b82 */ /* 0x000ee20000000800 */
[----:B-12---:R-:W-:-:S04]  /*1f90*/  IMAD.U32 R3, RZ, RZ, UR49 ;  /* 0x00000031ff037e24 */ /* 0x006fc8000f8e00ff */
[----:B------:R1:W-:Y:S01]  /*1fa0*/  SYNCS.ARRIVE.TRANS64.A1T0 RZ, [R3+UR48], RZ ;  /* 0x000000ff03ff79a7 */ /* 0x0003e20008100030 */
[----:B---3--:R-:W-:-:S13]  /*1fb0*/  ISETP.GE.AND P1, PT, R0, 0x1, PT ;  /* 0x000000010000780c */ /* 0x008fda0003f26270 */
[----:B-1----:R-:W-:Y:S05]  /*1fc0*/  @!P1 BRA `(.L_x_30) ;  /* 0x0000000000349947 */ /* 0x002fea0003800000 */
[----:B------:R-:W-:Y:S05]  /*1fd0*/  @!P0 BRA `(.L_x_31) ;  /* 0x0000000000048947 */ /* 0x000fea0003800000 */
[----:B------:R-:W-:Y:S01]  /*1fe0*/  BPT.TRAP 0x1 ;  /* 0x000000040000795c */ /* 0x000fe20000300000 */
.L_x_31:
[----:B------:R-:W-:Y:S01]  /*1ff0*/  UIADD3 UR6, UR42, UR38, URZ ;  /* 0x000000262a067290 */ /* 0x000fe2000fffe03f */
[----:B------:R-:W-:-:S03]  /*2000*/  ISETP.GT.U32.AND P0, PT, R16, 0x1, PT ;  /* 0x000000011000780c */ /* 0x000fc60003f04070 */
[----:B------:R-:W-:-:S04]  /*2010*/  UIMAD.WIDE.U32 UR4, UR6, 0x38e38e39, URZ ;  /* 0x38e38e39060478a5 */ /* 0x000fc8000f8e003f */
[----:B------:R-:W-:-:S04]  /*2020*/  USHF.R.U32.HI UR4, URZ, 0x2, UR5 ;  /* 0x000000023f047899 */ /* 0x000fc80008011605 */
[----:B------:R-:W-:-:S04]  /*2030*/  UIMAD UR6, UR4, -0x12, UR6 ;  /* 0xffffffee040678a4 */ /* 0x000fc8000f8e0206 */
[----:B------:R-:W-:-:S04]  /*2040*/  ULEA UR6, UR6, UR41, 0x3 ;  /* 0x0000002906067291 */ /* 0x000fc8000f8e183f */
[----:B------:R-:W-:-:S04]  /*2050*/  UIADD3 UR6, UR6, 0x90, URZ ;  /* 0x0000009006067890 */ /* 0x000fc8000fffe03f */
[----:B------:R-:W-:-:S09]  /*2060*/  UPRMT UR6, URZ, 0x654, UR6 ;  /* 0x000006543f067896 */ /* 0x000fd20008000006 */
[----:B------:R-:W-:Y:S01]  /*2070*/  SYNCS.ARRIVE.TRANS64.RED.A1T0 RZ, [UR6], RZ ;  /* 0x000000ffffff79a7 */ /* 0x000fe20008100406 */
[----:B------:R-:W-:Y:S05]  /*2080*/  @P0 BRA `(.L_x_30) ;  /* 0x0000000000040947 */ /* 0x000fea0003800000 */
[----:B------:R-:W-:Y:S01]  /*2090*/  BPT.TRAP 0x1 ;  /* 0x000000040000795c */ /* 0x000fe20000300000 */
.L_x_30:
[----:B------:R-:W-:Y:S01]  /*20a0*/  SHF.L.U32 R0, R53, 0x1f, RZ ;  /* 0x0000001f35007819 */ /* 0x000fe200000006ff */
[----:B------:R-:W-:Y:S01]  /*20b0*/  UIADD3 UR38, UR47, UR38, URZ ;  /* 0x000000262f267290 */ /* 0x000fe2000fffe03f */
[----:B------:R-:W-:Y:S01]  /*20c0*/  IMAD.SHL.U32 R9, R22, 0x20, RZ ;  /* 0x0000002016097824 */ /* 0x000fe200078e00ff */
[----:B------:R-:W-:Y:S01]  /*20d0*/  UISETP.GE.U32.AND UP1, UPT, UR47, 0x12, UPT ;  /* 0x000000122f00788c */ /* 0x000fe2000bf26070 */
[----:B------:R-:W1:Y:S01]  /*20e0*/  SYNCS.PHASECHK.TRANS64.TRYWAIT P0, [UR43+0x8], R0 ;  /* 0x00000800ff0075a7 */ /* 0x000e62000800016b */
[----:B------:R-:W-:Y:S01]  /*20f0*/  UISETP.GT.U32.AND UP0, UPT, UR38, 0x11, UPT ;  /* 0x000000112600788c */ /* 0x000fe2000bf04070 */
[----:B------:R-:W-:Y:S01]  /*2100*/  SHF.R.S32.HI R8, RZ, 0x1f, R17 ;  /* 0x0000001fff087819 */ /* 0x000fe20000011411 */
[----:B------:R-:W-:Y:S02]  /*2110*/  UIMAD.WIDE.U32 UR4, UR38, 0x38e38e39, URZ ;  /* 0x38e38e39260478a5 */ /* 0x000fe4000f8e003f */
[----:B------:R-:W-:Y:S02]  /*2120*/  UISETP.LT.U32.AND UP0, UPT, UR47, 0x12, UP0 ;  /* 0x000000122f00788c */ /* 0x000fe40008701070 */
[----:B------:R-:W-:-:S02]  /*2130*/  USHF.R.U32.HI UR4, URZ, 0x2, UR5 ;  /* 0x000000023f047899 */ /* 0x000fc40008011605 */
[----:B------:R-:W-:Y:S02]  /*2140*/  USEL UR6, URZ, 0x1, !UP0 ;  /* 0x000000013f067887 */ /* 0x000fe4000c000000 */
[----:B------:R-:W-:Y:S02]  /*2150*/  UIMAD UR38, UR4, -0x12, UR38 ;  /* 0xffffffee042678a4 */ /* 0x000fe4000f8e0226 */
[----:B------:R-:W-:-:S04]  /*2160*/  ULOP3.LUT UR39, UR39, UR6, URZ, 0x3c, !UPT ;  /* 0x0000000627277292 */ /* 0x000fc8000f8e3c3f */
[----:B------:R-:W-:Y:S01]  /*2170*/  @UP1 ULOP3.LUT UR39, UR39, 0x1, UR4, 0x78, !UPT ;  /* 0x0000000127271892 */ /* 0x000fe2000f8e7804 */
[----:B-1----:R-:W-:Y:S11]  /*2180*/  @!P0 BRA `(.L_x_32) ;  /* 0x0000002c00b88947 */ /* 0x002ff60003800000 */
.L_x_108:
[----:B-1----:R-:W-:Y:S01]  /*2190*/  IMAD.SHL.U32 R0, R19, 0x40, RZ ;  /* 0x0000004013007824 */ /* 0x002fe200078e00ff */
[----:B------:R-:W-:Y:S01]  /*21a0*/  ULDC UR6, c[0x0][0x284] ;  /* 0x0000a10000067ab9 */ /* 0x000fe20000000800 */
[----:B------:R-:W-:Y:S01]  /*21b0*/  ULDC.64 UR4, c[0x0][0x5d0] ;  /* 0x0001740000047ab9 */ /* 0x000fe20000000a00 */
[----:B------:R-:W-:Y:S01]  /*21c0*/  SHF.R.S32.HI R14, RZ, 0x1f, R9 ;  /* 0x0000001fff0e7819 */ /* 0x000fe20000011409 */
[----:B------:R-:W-:Y:S01]  /*21d0*/  IMAD R6, R8, UR4, RZ ;  /* 0x0000000408067c24 */ /* 0x000fe2000f8e02ff */
[----:B------:R-:W-:Y:S01]  /*21e0*/  ISETP.GE.AND P0, PT, R0, UR6, PT ;  /* 0x0000000600007c0c */ /* 0x000fe2000bf06270 */
[----:B------:R-:W-:Y:S01]  /*21f0*/  IMAD.WIDE.U32 R4, R17, UR4, R44 ;  /* 0x0000000411047c25 */ /* 0x000fe2000f8e002c */
[----:B------:R-:W-:Y:S02]  /*2200*/  ULDC UR4, c[0x0][0x288] ;  /* 0x0000a20000047ab9 */ /* 0x000fe40000000800 */
[----:B------:R-:W-:Y:S01]  /*2210*/  ISETP.GE.OR P0, PT, R9, UR4, P0 ;  /* 0x0000000409007c0c */ /* 0x000fe20008706670 */
[----:B------:R-:W-:Y:S01]  /*2220*/  IMAD R3, R17, UR5, R6 ;  /* 0x0000000511037c24 */ /* 0x000fe2000f8e0206 */
[----:B------:R-:W-:-:S04]  /*2230*/  IADD3 R4, P1, R9, R4, RZ ;  /* 0x0000000409047210 */ /* 0x000fc80007f3e0ff */
[----:B------:R-:W-:-:S07]  /*2240*/  IADD3.X R5, R14, R5, R3, P1, !PT ;  /* 0x000000050e057210 */ /* 0x000fce0000ffe403 */
[----:B------:R-:W-:Y:S05]  /*2250*/  @P0 BRA `(.L_x_33) ;  /* 0x0000000c00ac0947 */ /* 0x000fea0003800000 */
[----:B------:R-:W1:Y:S01]  /*2260*/  LDC.64 R6, c[0x0][0x5c8] ;  /* 0x00017200ff067b82 */ /* 0x000e620000000a00 */
[----:B------:R-:W-:Y:S01]  /*2270*/  IMAD.WIDE R10, R19, 0x40, R42 ;  /* 0x00000040130a7825 */ /* 0x000fe200078e022a */
[----:B------:R-:W-:Y:S01]  /*2280*/  ULDC.64 UR4, c[0x0][0x5c0] ;  /* 0x0001700000047ab9 */ /* 0x000fe20000000a00 */
[----:B------:R-:W-:Y:S02]  /*2290*/  BSSY B0, `(.L_x_33) ;  /* 0x00000e7000007945 */ /* 0x000fe40003800000 */
[----:B------:R-:W-:Y:S02]  /*22a0*/  IMAD.IADD R19, R46, 0x1, -R9 ;  /* 0x000000012e137824 */ /* 0x000fe400078e0a09 */
[-C--:B-1----:R-:W-:Y:S02]  /*22b0*/  IMAD R3, R11, R6.reuse, RZ ;  /* 0x000000060b037224 */ /* 0x082fe400078e02ff */
[----:B------:R-:W-:-:S04]  /*22c0*/  IMAD.WIDE.U32 R4, R10, R6, R4 ;  /* 0x000000060a047225 */ /* 0x000fc800078e0004 */
[----:B------:R-:W-:Y:S01]  /*22d0*/  IMAD R3, R10, R7, R3 ;  /* 0x000000070a037224 */ /* 0x000fe200078e0203 */
[----:B0-----:R-:W-:-:S03]  /*22e0*/  IADD3 R12, P0, R4, UR4, RZ ;  /* 0x00000004040c7c10 */ /* 0x001fc6000ff1e0ff */
[----:B------:R-:W-:Y:S01]  /*22f0*/  IMAD.IADD R3, R5, 0x1, R3 ;  /* 0x0000000105037824 */ /* 0x000fe200078e0203 */
[----:B------:R-:W-:-:S04]  /*2300*/  LEA R4, P1, R6, R12, 0x3 ;  /* 0x0000000c06047211 */ /* 0x000fc800078218ff */
[----:B------:R-:W-:Y:S01]  /*2310*/  IADD3.X R13, R3, UR5, RZ, P0, !PT ;  /* 0x00000005030d7c10 */ /* 0x000fe200087fe4ff */
[----:B------:R-:W-:Y:S01]  /*2320*/  IMAD.IADD R3, R49, 0x1, -R0 ;  /* 0x0000000131037824 */ /* 0x000fe200078e0a00 */
[----:B-----5:R-:W-:Y:S02]  /*2330*/  ISETP.NE.AND P0, PT, R41, RZ, PT ;  /* 0x000000ff2900720c */ /* 0x020fe40003f05270 */
[----:B------:R-:W-:-:S11]  /*2340*/  LEA.HI.X R5, R6, R13, R7, 0x3, P1 ;  /* 0x0000000d06057211 */ /* 0x000fd600008f1c07 */
[----:B------:R-:W-:Y:S05]  /*2350*/  @!P0 BRA `(.L_x_34) ;  /* 0x0000000800a08947 */ /* 0x000fea0003800000 */
[----:B------:R-:W0:Y:S01]  /*2360*/  LDC.64 R20, c[0x0][0x5b0] ;  /* 0x00016c00ff147b82 */ /* 0x000e220000000a00 */
[----:B------:R-:W-:Y:S01]  /*2370*/  ULDC.64 UR4, c[0x0][0x5b8] ;  /* 0x00016e0000047ab9 */ /* 0x000fe20000000a00 */
[----:B------:R-:W-:Y:S01]  /*2380*/  ISETP.GE.AND P1, PT, R3, 0x1, PT ;  /* 0x000000010300780c */ /* 0x000fe20003f26270 */
[----:B------:R-:W-:Y:S01]  /*2390*/  IMAD.WIDE.U32 R6, R17, UR4, R44 ;  /* 0x0000000411067c25 */ /* 0x000fe2000f8e002c */
[----:B------:R-:W-:Y:S02]  /*23a0*/  BSSY B1, `(.L_x_35) ;  /* 0x000000e000017945 */ /* 0x000fe40003800000 */
[----:B------:R-:W-:Y:S01]  /*23b0*/  ISETP.LT.OR P5, PT, R19, 0x1, !P1 ;  /* 0x000000011300780c */ /* 0x000fe20004fa1670 */
[----:B------:R-:W-:Y:S01]  /*23c0*/  IMAD R0, R8, UR4, RZ ;  /* 0x0000000408007c24 */ /* 0x000fe2000f8e02ff */
[----:B------:R-:W1:Y:S01]  /*23d0*/  LDC.64 R50, c[0x0][0x5a8] ;  /* 0x00016a00ff327b82 */ /* 0x000e620000000a00 */
[----:B------:R-:W-:Y:S02]  /*23e0*/  IADD3 R8, P0, R9, R6, RZ ;  /* 0x0000000609087210 */ /* 0x000fe40007f1e0ff */
[----:B------:R-:W-:-:S05]  /*23f0*/  IMAD R17, R17, UR5, R0 ;  /* 0x0000000511117c24 */ /* 0x000fca000f8e0200 */
[----:B------:R-:W-:Y:S01]  /*2400*/  IADD3.X R9, R14, R7, R17, P0, !PT ;  /* 0x000000070e097210 */ /* 0x000fe200007fe411 */
[-C--:B0-----:R-:W-:Y:S02]  /*2410*/  IMAD R0, R11, R20.reuse, RZ ;  /* 0x000000140b007224 */ /* 0x081fe400078e02ff */
[----:B------:R-:W-:-:S04]  /*2420*/  IMAD.WIDE.U32 R6, R10, R20, R8 ;  /* 0x000000140a067225 */ /* 0x000fc800078e0008 */
[----:B------:R-:W-:Y:S01]  /*2430*/  IMAD R17, R10, R21, R0 ;  /* 0x000000150a117224 */ /* 0x000fe200078e0200 */
[----:B-1----:R-:W-:-:S04]  /*2440*/  IADD3 R14, P0, R6, R50, RZ ;  /* 0x00000032060e7210 */ /* 0x002fc80007f1e0ff */
[----:B------:R-:W-:Y:S01]  /*2450*/  IADD3.X R15, R51, R7, R17, P0, !PT ;  /* 0x00000007330f7210 */ /* 0x000fe200007fe411 */
[----:B------:R-:W-:Y:S08]  /*2460*/  @P5 BRA `(.L_x_36) ;  /* 0x0000000000045947 */ /* 0x000ff00003800000 */
[----:B------:R0:W5:Y:S02]  /*2470*/  LDG.E.U8 R48, desc[UR36][R14.64] ;  /* 0x000000240e307981 */ /* 0x000164000c1e1100 */
.L_x_36:
[----:B------:R-:W-:Y:S05]  /*2480*/  BSYNC B1 ;  /* 0x0000000000017941 */ /* 0x000fea0003800000 */
.L_x_35:
[----:B-----5:R-:W-:Y:S01]  /*2490*/  LOP3.LUT R0, R48, 0xffff, RZ, 0xc0, !PT ;  /* 0x0000ffff30007812 */ /* 0x020fe200078ec0ff */
[----:B------:R-:W-:Y:S01]  /*24a0*/  IMAD.SHL.U32 R6, R20, 0x8, RZ ;  /* 0x0000000814067824 */ /* 0x000fe200078e00ff */
[----:B------:R-:W-:Y:S01]  /*24b0*/  ISETP.GE.AND P0, PT, R3, 0x9, PT ;  /* 0x000000090300780c */ /* 0x000fe20003f06270 */
[----:B------:R-:W-:Y:S01]  /*24c0*/  BSSY B1, `(.L_x_37) ;  /* 0x000000e000017945 */ /* 0x000fe20003800000 */
[----:B------:R-:W-:Y:S02]  /*24d0*/  PRMT R0, R0, 0x8880, RZ ;  /* 0x0000888000007816 */ /* 0x000fe400000000ff */
[----:B------:R-:W-:Y:S02]  /*24e0*/  ISETP.LT.OR P2, PT, R19, 0x2, !P1 ;  /* 0x000000021300780c */ /* 0x000fe40004f41670 */
[----:B------:R-:W-:Y:S01]  /*24f0*/  SHF.L.U64.HI R7, R20, 0x3, R21 ;  /* 0x0000000314077819 */ /* 0x000fe20000010215 */
[----:B------:R-:W-:-:S04]  /*2500*/  IMAD R3, R0, R41, RZ ;  /* 0x0000002900037224 */ /* 0x000fc800078e02ff */
[----:B------:R-:W-:Y:S02]  /*2510*/  @!P5 IMAD R11, R24, R40, R3 ;  /* 0x00000028180bd224 */ /* 0x000fe400078e0203 */
[----:B------:R-:W-:-:S03]  /*2520*/  IMAD.WIDE.U32 R6, R10, R20, R6 ;  /* 0x000000140a067225 */ /* 0x000fc600078e0006 */
[----:B------:R1:W-:Y:S01]  /*2530*/  @!P5 STG.E.U8 desc[UR36][R12.64], R11 ;  /* 0x0000000b0c00d986 */ /* 0x0003e2000c101124 */
[----:B------:R-:W-:Y:S01]  /*2540*/  IMAD.IADD R10, R17, 0x1, R7 ;  /* 0x00000001110a7824 */ /* 0x000fe200078e0207 */
[----:B------:R-:W-:Y:S01]  /*2550*/  IADD3 R6, P3, P4, R8, R50, R6 ;  /* 0x0000003208067210 */ /* 0x000fe20007c7e006 */
[----:B------:R-:W-:-:S12]  /*2560*/  @P2 BRA `(.L_x_38) ;  /* 0x00000000000c2947 */ /* 0x000fd80003800000 */
[----:B------:R-:W2:Y:S02]  /*2570*/  LDG.E.U8 R48, desc[UR36][R14.64+0x1] ;  /* 0x000001240e307981 */ /* 0x000ea4000c1e1100 */
[----:B--2---:R-:W-:-:S05]  /*2580*/  PRMT R0, R48, 0x8880, RZ ;  /* 0x0000888030007816 */ /* 0x004fca00000000ff */
[----:B------:R-:W-:-:S07]  /*2590*/  IMAD R3, R0, R41, RZ ;  /* 0x0000002900037224 */ /* 0x000fce00078e02ff */
.L_x_38:
[----:B------:R-:W-:Y:S05]  /*25a0*/  BSYNC B1 ;  /* 0x0000000000017941 */ /* 0x000fea0003800000 */
.L_x_37:
[----:B------:R-:W-:Y:S01]  /*25b0*/  ISETP.LT.OR P5, PT, R19, 0x1, !P0 ;  /* 0x000000011300780c */ /* 0x000fe200047a1670 */
[----:B------:R-:W-:Y:S01]  /*25c0*/  @!P2 IMAD R25, R25, R40, R3 ;  /* 0x000000281919a224 */ /* 0x000fe200078e0203 */
[----:B------:R-:W-:Y:S01]  /*25d0*/  BSSY B1, `(.L_x_39) ;  /* 0x000000a000017945 */ /* 0x000fe20003800000 */
[----:B------:R-:W-:Y:S02]  /*25e0*/  IADD3.X R7, R9, R51, R10, P3, P4 ;  /* 0x0000003309077210 */ /* 0x000fe40001fe840a */
[C---:B------:R-:W-:Y:S01]  /*25f0*/  ISETP.LT.OR P3, PT, R19.reuse, 0x2, !P0 ;  /* 0x000000021300780c */ /* 0x040fe20004761670 */
[----:B------:R2:W-:Y:S01]  /*2600*/  @!P2 STG.E.U8 desc[UR36][R12.64+0x1], R25 ;  /* 0x000001190c00a986 */ /* 0x0005e2000c101124 */
[C---:B------:R-:W-:Y:S02]  /*2610*/  ISETP.LT.OR P4, PT, R19.reuse, 0x9, !P1 ;  /* 0x000000091300780c */ /* 0x040fe40004f81670 */
[----:B------:R-:W-:-:S04]  /*2620*/  ISETP.LT.OR P2, PT, R19, 0xa, !P1 ;  /* 0x0000000a1300780c */ /* 0x000fc80004f41670 */
[----:B------:R-:W-:Y:S09]  /*2630*/  @P5 BRA `(.L_x_40) ;  /* 0x00000000000c5947 */ /* 0x000ff20003800000 */
[----:B------:R-:W3:Y:S02]  /*2640*/  LDG.E.U8 R48, desc[UR36][R6.64] ;  /* 0x0000002406307981 */ /* 0x000ee4000c1e1100 */
[----:B---3--:R-:W-:-:S05]  /*2650*/  PRMT R0, R48, 0x8880, RZ ;  /* 0x0000888030007816 */ /* 0x008fca00000000ff */
[----:B------:R-:W-:-:S07]  /*2660*/  IMAD R3, R0, R41, RZ ;  /* 0x0000002900037224 */ /* 0x000fce00078e02ff */
.L_x_40:
[----:B------:R-:W-:Y:S05]  /*2670*/  BSYNC B1 ;  /* 0x0000000000017941 */ /* 0x000fea0003800000 */
.L_x_39:
[----:B------:R-:W-:Y:S01]  /*2680*/  @!P5 IMAD R9, R26, R40, R3 ;  /* 0x000000281a09d224 */ /* 0x000fe200078e0203 */
[----:B------:R-:W-:Y:S04]  /*2690*/  BSSY B1, `(.L_x_41) ;  /* 0x0000006000017945 */ /* 0x000fe80003800000 */
[----:B------:R3:W-:Y:S01]  /*26a0*/  @!P5 STG.E.U8 desc[UR36][R4.64], R9 ;  /* 0x000000090400d986 */ /* 0x0007e2000c101124 */
[----:B------:R-:W-:Y:S05]  /*26b0*/  @P3 BRA `(.L_x_42) ;  /* 0x00000000000c3947 */ /* 0x000fea0003800000 */
[----:B------:R-:W4:Y:S02]  /*26c0*/  LDG.E.U8 R48, desc[UR36][R6.64+0x1] ;  /* 0x0000012406307981 */ /* 0x000f24000c1e1100 */
[----:B----4-:R-:W-:-:S05]  /*26d0*/  PRMT R0, R48, 0x8880, RZ ;  /* 0x0000888030007816 */ /* 0x010fca00000000ff */
[----:B------:R-:W-:-:S07]  /*26e0*/  IMAD R3, R0, R41, RZ ;  /* 0x0000002900037224 */ /* 0x000fce00078e02ff */
.L_x_42:
[----:B------:R-:W-:Y:S05]  /*26f0*/  BSYNC B1 ;  /* 0x0000000000017941 */ /* 0x000fea0003800000 */
.L_x_41:
[----:B------:R-:W-:Y:S01]  /*2700*/  @!P3 IMAD R27, R27, R40, R3 ;  /* 0x000000281b1bb224 */ /* 0x000fe200078e0203 */
[----:B------:R-:W-:Y:S04]  /*2710*/  BSSY B1, `(.L_x_43) ;  /* 0x0000006000017945 */ /* 0x000fe80003800000 */
[----:B------:R4:W-:Y:S01]  /*2720*/  @!P3 STG.E.U8 desc[UR36][R4.64+0x1], R27 ;  /* 0x0000011b0400b986 */ /* 0x0009e2000c101124 */
[----:B------:R-:W-:Y:S05]  /*2730*/  @P4 BRA `(.L_x_44) ;  /* 0x00000000000c4947 */ /* 0x000fea0003800000 */
[----:B------:R-:W5:Y:S02]  /*2740*/  LDG.E.U8 R48, desc[UR36][R14.64+0x8] ;  /* 0x000008240e307981 */ /* 0x000f64000c1e1100 */
[----:B-----5:R-:W-:-:S05]  /*2750*/  PRMT R0, R48, 0x8880, RZ ;  /* 0x0000888030007816 */ /* 0x020fca00000000ff */
[----:B------:R-:W-:-:S07]  /*2760*/  IMAD R3, R0, R41, RZ ;  /* 0x0000002900037224 */ /* 0x000fce00078e02ff */
.L_x_44:
[----:B------:R-:W-:Y:S05]  /*2770*/  BSYNC B1 ;  /* 0x0000000000017941 */ /* 0x000fea0003800000 */
.L_x_43:
[----:B---3--:R-:W-:Y:S01]  /*2780*/  @!P4 IMAD R9, R28, R40, R3 ;  /* 0x000000281c09c224 */ /* 0x008fe200078e0203 */
[----:B------:R-:W-:Y:S04]  /*2790*/  BSSY B1, `(.L_x_45) ;  /* 0x0000006000017945 */ /* 0x000fe80003800000 */
[----:B------:R3:W-:Y:S01]  /*27a0*/  @!P4 STG.E.U8 desc[UR36][R12.64+0x8], R9 ;  /* 0x000008090c00c986 */ /* 0x0007e2000c101124 */
[----:B------:R-:W-:Y:S05]  /*27b0*/  @P2 BRA `(.L_x_46) ;  /* 0x00000000000c2947 */ /* 0x000fea0003800000 */
[----:B------:R-:W5:Y:S02]  /*27c0*/  LDG.E.U8 R48, desc[UR36][R14.64+0x9] ;  /* 0x000009240e307981 */ /* 0x000f64000c1e1100 */
[----:B-----5:R-:W-:-:S05]  /*27d0*/  PRMT R0, R48, 0x8880, RZ ;  /* 0x0000888030007816 */ /* 0x020fca00000000ff */
[----:B------:R-:W-:-:S07]  /*27e0*/  IMAD R3, R0, R41, RZ ;  /* 0x0000002900037224 */ /* 0x000fce00078e02ff */
.L_x_46:
[----:B------:R-:W-:Y:S05]  /*27f0*/  BSYNC B1 ;  /* 0x0000000000017941 */ /* 0x000fea0003800000 */
.L_x_45:
[----:B------:R-:W-:Y:S01]  /*2800*/  ISETP.LT.OR P4, PT, R19, 0x9, !P0 ;  /* 0x000000091300780c */ /* 0x000fe20004781670 */
[----:B------:R-:W-:Y:S01]  /*2810*/  @!P2 IMAD R29, R29, R40, R3 ;  /* 0x000000281d1da224 */ /* 0x000fe200078e0203 */
[----:B------:R-:W-:Y:S01]  /*2820*/  BSSY B1, `(.L_x_47) ;  /* 0x0000009000017945 */ /* 0x000fe20003800000 */
[C---:B------:R-:W-:Y:S02]  /*2830*/  ISETP.LT.OR P3, PT, R19.reuse, 0xa, !P0 ;  /* 0x0000000a1300780c */ /* 0x040fe40004761670 */
[C---:B------:R-:W-:Y:S01]  /*2840*/  ISETP.LT.OR P5, PT, R19.reuse, 0x11, !P1 ;  /* 0x000000111300780c */ /* 0x040fe20004fa1670 */
[----:B------:R0:W-:Y:S01]  /*2850*/  @!P2 STG.E.U8 desc[UR36][R12.64+0x9], R29 ;  /* 0x0000091d0c00a986 */ /* 0x0001e2000c101124 */
[----:B------:R-:W-:-:S06]  /*2860*/  ISETP.LT.OR P2, PT, R19, 0x12, !P1 ;  /* 0x000000121300780c */ /* 0x000fcc0004f41670 */
[----:B------:R-:W-:Y:S07]  /*2870*/  @P4 BRA `(.L_x_48) ;  /* 0x00000000000c4947 */ /* 0x000fee0003800000 */
[----:B------:R-:W5:Y:S02]  /*2880*/  LDG.E.U8 R48, desc[UR36][R6.64+0x8] ;  /* 0x0000082406307981 */ /* 0x000f64000c1e1100 */
[----:B-----5:R-:W-:-:S05]  /*2890*/  PRMT R0, R48, 0x8880, RZ ;  /* 0x0000888030007816 */ /* 0x020fca00000000ff */
[----:B------:R-:W-:-:S07]  /*28a0*/  IMAD R3, R0, R41, RZ ;  /* 0x0000002900037224 */ /* 0x000fce00078e02ff */
.L_x_48:
[----:B------:R-:W-:Y:S05]  /*28b0*/  BSYNC B1 ;  /* 0x0000000000017941 */ /* 0x000fea0003800000 */
.L_x_47:
[----:B---3--:R-:W-:Y:S01]  /*28c0*/  @!P4 IMAD R9, R30, R40, R3 ;  /* 0x000000281e09c224 */ /* 0x008fe200078e0203 */
[----:B------:R-:W-:Y:S04]  /*28d0*/  BSSY B1, `(.L_x_49) ;  /* 0x0000006000017945 */ /* 0x000fe80003800000 */
[----:B------:R3:W-:Y:S01]  /*28e0*/  @!P4 STG.E.U8 desc[UR36][R4.64+0x8], R9 ;  /* 0x000008090400c986 */ /* 0x0007e2000c101124 */
[----:B------:R-:W-:Y:S05]  /*28f0*/  @P3 BRA `(.L_x_50) ;  /* 0x00000000000c3947 */ /* 0x000fea0003800000 */
[----:B------:R-:W5:Y:S02]  /*2900*/  LDG.E.U8 R48, desc[UR36][R6.64+0x9] ;  /* 0x0000092406307981 */ /* 0x000f64000c1e1100 */
[----:B-----5:R-:W-:-:S05]  /*2910*/  PRMT R0, R48, 0x8880, RZ ;  /* 0x0000888030007816 */ /* 0x020fca00000000ff */
[----:B------:R-:W-:-:S07]  /*2920*/  IMAD R3, R0, R41, RZ ;  /* 0x0000002900037224 */ /* 0x000fce00078e02ff */
.L_x_50:
[----:B------:R-:W-:Y:S05]  /*2930*/  BSYNC B1 ;  /* 0x0000000000017941 */ /* 0x000fea0003800000 */
.L_x_49:
[----:B------:R-:W-:Y:S01]  /*2940*/  @!P3 IMAD R31, R31, R40, R3 ;  /* 0x000000281f1fb224 */ /* 0x000fe200078e0203 */
[----:B------:R-:W-:Y:S04]  /*2950*/  BSSY B1, `(.L_x_51) ;  /* 0x0000006000017945 */ /* 0x000fe80003800000 */
[----:B------:R0:W-:Y:S01]  /*2960*/  @!P3 STG.E.U8 desc[UR36][R4.64+0x9], R31 ;  /* 0x0000091f0400b986 */ /* 0x0001e2000c101124 */
[----:B------:R-:W-:Y:S05]  /*2970*/  @P5 BRA `(.L_x_52) ;  /* 0x00000000000c5947 */ /* 0x000fea0003800000 */
[----:B------:R-:W5:Y:S02]  /*2980*/  LDG.E.U8 R48, desc[UR36][R14.64+0x10] ;  /* 0x000010240e307981 */ /* 0x000f64000c1e1100 */
[----:B-----5:R-:W-:-:S05]  /*2990*/  PRMT R0, R48, 0x8880, RZ ;  /* 0x0000888030007816 */ /* 0x020fca00000000ff */
[----:B------:R-:W-:-:S07]  /*29a0*/  IMAD R3, R0, R41, RZ ;  /* 0x0000002900037224 */ /* 0x000fce00078e02ff */
.L_x_52:
[----:B------:R-:W-:Y:S05]  /*29b0*/  BSYNC B1 ;  /* 0x0000000000017941 */ /* 0x000fea0003800000 */
.L_x_51:
[----:B---3--:R-:W-:Y:S01]  /*29c0*/  @!P5 IMAD R9, R32, R40, R3 ;  /* 0x000000282009d224 */ /* 0x008fe200078e0203 */
[----:B------:R-:W-:Y:S04]  /*29d0*/  BSSY B1, `(.L_x_53) ;  /* 0x0000006000017945 */ /* 0x000fe80003800000 */
[----:B------:R3:W-:Y:S01]  /*29e0*/  @!P5 STG.E.U8 desc[UR36][R12.64+0x10], R9 ;  /* 0x000010090c00d986 */ /* 0x0007e2000c101124 */
[----:B------:R-:W-:Y:S05]  /*29f0*/  @P2 BRA `(.L_x_54) ;  /* 0x00000000000c2947 */ /* 0x000fea0003800000 */
[----:B------:R-:W5:Y:S02]  /*2a00*/  LDG.E.U8 R48, desc[UR36][R14.64+0x11] ;  /* 0x000011240e307981 */ /* 0x000f64000c1e1100 */
[----:B-----5:R-:W-:-:S05]  /*2a10*/  PRMT R0, R48, 0x8880, RZ ;  /* 0x0000888030007816 */ /* 0x020fca00000000ff */
[----:B------:R-:W-:-:S07]  /*2a20*/  IMAD R3, R0, R41, RZ ;  /* 0x0000002900037224 */ /* 0x000fce00078e02ff */
.L_x_54:
[----:B------:R-:W-:Y:S05]  /*2a30*/  BSYNC B1 ;  /* 0x0000000000017941 */ /* 0x000fea0003800000 */
.L_x_53:
[----:B------:R-:W-:Y:S01]  /*2a40*/  ISETP.LT.OR P4, PT, R19, 0x11, !P0 ;  /* 0x000000111300780c */ /* 0x000fe20004781670 */
[----:B------:R-:W-:Y:S01]  /*2a50*/  @!P2 IMAD R33, R33, R40, R3 ;  /* 0x000000282121a224 */ /* 0x000fe200078e0203 */
[----:B------:R-:W-:Y:S01]  /*2a60*/  BSSY B1, `(.L_x_55) ;  /* 0x000000a000017945 */ /* 0x000fe20003800000 */
[C---:B------:R-:W-:Y:S02]  /*2a70*/  ISETP.LT.OR P3, PT, R19.reuse, 0x12, !P0 ;  /* 0x000000121300780c */ /* 0x040fe40004761670 */
[C---:B------:R-:W-:Y:S01]  /*2a80*/  ISETP.LT.OR P5, PT, R19.reuse, 0x19, !P0 ;  /* 0x000000191300780c */ /* 0x040fe200047a1670 */
[----:B------:R0:W-:Y:S01]  /*2a90*/  @!P2 STG.E.U8 desc[UR36][R12.64+0x11], R33 ;  /* 0x000011210c00a986 */ /* 0x0001e2000c101124 */
[C---:B------:R-:W-:Y:S02]  /*2aa0*/  ISETP.LT.OR P2, PT, R19.reuse, 0x19, !P1 ;  /* 0x000000191300780c */ /* 0x040fe40004f41670 */
[----:B------:R-:W-:-:S04]  /*2ab0*/  ISETP.LT.OR P1, PT, R19, 0x1a, !P1 ;  /* 0x0000001a1300780c */ /* 0x000fc80004f21670 */
[----:B------:R-:W-:Y:S09]  /*2ac0*/  @P4 BRA `(.L_x_56) ;  /* 0x00000000000c4947 */ /* 0x000ff20003800000 */
[----:B------:R-:W5:Y:S02]  /*2ad0*/  LDG.E.U8 R48, desc[UR36][R6.64+0x10] ;  /* 0x0000102406307981 */ /* 0x000f64000c1e1100 */
[----:B-----5:R-:W-:-:S05]  /*2ae0*/  PRMT R0, R48, 0x8880, RZ ;  /* 0x0000888030007816 */ /* 0x020fca00000000ff */
[----:B------:R-:W-:-:S07]  /*2af0*/  IMAD R3, R0, R41, RZ ;  /* 0x0000002900037224 */ /* 0x000fce00078e02ff */
.L_x_56:
[----:B------:R-:W-:Y:S05]  /*2b00*/  BSYNC B1 ;  /* 0x0000000000017941 */ /* 0x000fea0003800000 */
.L_x_55:
[----:B---3--:R-:W-:Y:S01]  /*2b10*/  @!P4 IMAD R9, R34, R40, R3 ;  /* 0x000000282209c224 */ /* 0x008fe200078e0203 */
[----:B------:R-:W-:Y:S04]  /*2b20*/  BSSY B1, `(.L_x_57) ;  /* 0x0000006000017945 */ /* 0x000fe80003800000 */
[----:B------:R3:W-:Y:S01]  /*2b30*/  @!P4 STG.E.U8 desc[UR36][R4.64+0x10], R9 ;  /* 0x000010090400c986 */ /* 0x0007e2000c101124 */
[----:B------:R-:W-:Y:S05]  /*2b40*/  @P3 BRA `(.L_x_58) ;  /* 0x00000000000c3947 */ /* 0x000fea0003800000 */
[----:B------:R-:W5:Y:S02]  /*2b50*/  LDG.E.U8 R48, desc[UR36][R6.64+0x11] ;  /* 0x0000112406307981 */ /* 0x000f64000c1e1100 */
[----:B-----5:R-:W-:-:S05]  /*2b60*/  PRMT R0, R48, 0x8880, RZ ;  /* 0x0000888030007816 */ /* 0x020fca00000000ff */
[----:B------:R-:W-:-:S07]  /*2b70*/  IMAD R3, R0, R41, RZ ;  /* 0x0000002900037224 */ /* 0x000fce00078e02ff */
.L_x_58:
[----:B------:R-:W-:Y:S05]  /*2b80*/  BSYNC B1 ;  /* 0x0000000000017941 */ /* 0x000fea0003800000 */
.L_x_57:
[----:B------:R-:W-:Y:S01]  /*2b90*/  @!P3 IMAD R35, R35, R40, R3 ;  /* 0x000000282323b224 */ /* 0x000fe200078e0203 */
[----:B------:R-:W-:Y:S04]  /*2ba0*/  BSSY B1, `(.L_x_59) ;  /* 0x0000006000017945 */ /* 0x000fe80003800000 */
[----:B------:R0:W-:Y:S01]  /*2bb0*/  @!P3 STG.E.U8 desc[UR36][R4.64+0x11], R35 ;  /* 0x000011230400b986 */ /* 0x0001e2000c101124 */
[----:B------:R-:W-:Y:S05]  /*2bc0*/  @P2 BRA `(.L_x_60) ;  /* 0x00000000000c2947 */ /* 0x000fea0003800000 */
[----:B------:R-:W5:Y:S02]  /*2bd0*/  LDG.E.U8 R48, desc[UR36][R14.64+0x18] ;  /* 0x000018240e307981 */ /* 0x000f64000c1e1100 */
[----:B-----5:R-:W-:-:S05]  /*2be0*/  PRMT R0, R48, 0x8880, RZ ;  /* 0x0000888030007816 */ /* 0x020fca00000000ff */
[----:B------:R-:W-:-:S07]  /*2bf0*/  IMAD R3, R0, R41, RZ ;  /* 0x0000002900037224 */ /* 0x000fce00078e02ff */
.L_x_60:
[----:B------:R-:W-:Y:S05]  /*2c00*/  BSYNC B1 ;  /* 0x0000000000017941 */ /* 0x000fea0003800000 */
.L_x_59:
[----:B---3--:R-:W-:Y:S01]  /*2c10*/  @!P2 IMAD R9, R36, R40, R3 ;  /* 0x000000282409a224 */ /* 0x008fe200078e0203 */
[----:B------:R-:W-:Y:S04]  /*2c20*/  BSSY B1, `(.L_x_61) ;  /* 0x0000006000017945 */ /* 0x000fe80003800000 */
[----:B------:R3:W-:Y:S01]  /*2c30*/  @!P2 STG.E.U8 desc[UR36][R12.64+0x18], R9 ;  /* 0x000018090c00a986 */ /* 0x0007e2000c101124 */
[----:B------:R-:W-:Y:S05]  /*2c40*/  @P1 BRA `(.L_x_62) ;  /* 0x00000000000c1947 */ /* 0x000fea0003800000 */
[----:B------:R-:W5:Y:S02]  /*2c50*/  LDG.E.U8 R48, desc[UR36][R14.64+0x19] ;  /* 0x000019240e307981 */ /* 0x000f64000c1e1100 */
[----:B-----5:R-:W-:-:S05]  /*2c60*/  PRMT R0, R48, 0x8880, RZ ;  /* 0x0000888030007816 */ /* 0x020fca00000000ff */
[----:B------:R-:W-:-:S07]  /*2c70*/  IMAD R3, R0, R41, RZ ;  /* 0x0000002900037224 */ /* 0x000fce00078e02ff */
.L_x_62:
[----:B------:R-:W-:Y:S05]  /*2c80*/  BSYNC B1 ;  /* 0x0000000000017941 */ /* 0x000fea0003800000 */
.L_x_61:
[----:B------:R-:W-:Y:S01]  /*2c90*/  @!P1 IMAD R37, R37, R40, R3 ;  /* 0x0000002825259224 */ /* 0x000fe200078e0203 */
[----:B------:R-:W-:Y:S04]  /*2ca0*/  BSSY B1, `(.L_x_63) ;  /* 0x0000006000017945 */ /* 0x000fe80003800000 */
[----:B------:R0:W-:Y:S01]  /*2cb0*/  @!P1 STG.E.U8 desc[UR36][R12.64+0x19], R37 ;  /* 0x000019250c009986 */ /* 0x0001e2000c101124 */
[----:B------:R-:W-:Y:S05]  /*2cc0*/  @P5 BRA `(.L_x_64) ;  /* 0x00000000000c5947 */ /* 0x000fea0003800000 */
[----:B------:R-:W5:Y:S02]  /*2cd0*/  LDG.E.U8 R48, desc[UR36][R6.64+0x18] ;  /* 0x0000182406307981 */ /* 0x000f64000c1e1100 */
[----:B-----5:R-:W-:-:S05]  /*2ce0*/  PRMT R0, R48, 0x8880, RZ ;  /* 0x0000888030007816 */ /* 0x020fca00000000ff */
[----:B------:R-:W-:-:S07]  /*2cf0*/  IMAD R3, R0, R41, RZ ;  /* 0x0000002900037224 */ /* 0x000fce00078e02ff */
.L_x_64:
[----:B------:R-:W-:Y:S05]  /*2d00*/  BSYNC B1 ;  /* 0x0000000000017941 */ /* 0x000fea0003800000 */
.L_x_63:
[----:B---3--:R-:W-:Y:S01]  /*2d10*/  @!P5 IMAD R9, R38, R40, R3 ;  /* 0x000000282609d224 */ /* 0x008fe200078e0203 */
[----:B------:R-:W-:Y:S01]  /*2d20*/  ISETP.LT.OR P0, PT, R19, 0x1a, !P0 ;  /* 0x0000001a1300780c */ /* 0x000fe20004701670 */
[----:B------:R-:W-:Y:S03]  /*2d30*/  BSSY B1, `(.L_x_65) ;  /* 0x0000006000017945 */ /* 0x000fe60003800000 */
[----:B------:R3:W-:Y:S09]  /*2d40*/  @!P5 STG.E.U8 desc[UR36][R4.64+0x18], R9 ;  /* 0x000018090400d986 */ /* 0x0007f2000c101124 */
[----:B------:R-:W-:Y:S05]  /*2d50*/  @P0 BRA `(.L_x_66) ;  /* 0x00000000000c0947 */ /* 0x000fea0003800000 */
[----:B------:R-:W5:Y:S02]  /*2d60*/  LDG.E.U8 R48, desc[UR36][R6.64+0x19] ;  /* 0x0000192406307981 */ /* 0x000f64000c1e1100 */
[----:B-----5:R-:W-:-:S05]  /*2d70*/  PRMT R0, R48, 0x8880, RZ ;  /* 0x0000888030007816 */ /* 0x020fca00000000ff */
[----:B------:R-:W-:-:S07]  /*2d80*/  IMAD R3, R0, R41, RZ ;  /* 0x0000002900037224 */ /* 0x000fce00078e02ff */
.L_x_66:
[----:B------:R-:W-:Y:S05]  /*2d90*/  BSYNC B1 ;  /* 0x0000000000017941 */ /* 0x000fea0003800000 */
.L_x_65:
[----:B------:R-:W-:Y:S01]  /*2da0*/  IMAD R3, R39, R40, R3 ;  /* 0x0000002827037224 */ /* 0x000fe200078e0203 */
[----:B------:R-:W-:Y:S06]  /*2db0*/  @P0 BRA `(.L_x_67) ;  /* 0x0000000000d00947 */ /* 0x000fec0003800000 */
[----:B------:R0:W-:Y:S01]  /*2dc0*/  STG.E.U8 desc[UR36][R4.64+0x19], R3 ;  /* 0x0000190304007986 */ /* 0x0001e2000c101124 */
[----:B------:R-:W-:Y:S05]  /*2dd0*/  BRA `(.L_x_67) ;  /* 0x0000000000c87947 */ /* 0x000fea0003800000 */
.L_x_34:
[C---:B------:R-:W-:Y:S02]  /*2de0*/  ISETP.GE.AND P1, PT, R3.reuse, 0x1, PT ;  /* 0x000000010300780c */ /* 0x040fe40003f26270 */
[----:B------:R-:W-:Y:S02]  /*2df0*/  ISETP.GE.AND P0, PT, R3, 0x9, PT ;  /* 0x000000090300780c */ /* 0x000fe40003f06270 */
[C---:B------:R-:W-:Y:S02]  /*2e00*/  ISETP.LT.OR P4, PT, R19.reuse, 0x1, !P1 ;  /* 0x000000011300780c */ /* 0x040fe40004f81670 */
[C---:B------:R-:W-:Y:S02]  /*2e10*/  ISETP.LT.OR P3, PT, R19.reuse, 0x2, !P1 ;  /* 0x000000021300780c */ /* 0x040fe40004f61670 */
[C---:B------:R-:W-:Y:S02]  /*2e20*/  ISETP.LT.OR P2, PT, R19.reuse, 0x1, !P0 ;  /* 0x000000011300780c */ /* 0x040fe40004741670 */
[----:B------:R-:W-:-:S07]  /*2e30*/  ISETP.LT.OR P5, PT, R19, 0x2, !P0 ;  /* 0x000000021300780c */ /* 0x000fce00047a1670 */
[-C--:B------:R-:W-:Y:S02]  /*2e40*/  @!P4 IMAD R3, R24, R40.reuse, RZ ;  /* 0x000000281803c224 */ /* 0x080fe400078e02ff */
[-C--:B------:R-:W-:Y:S02]  /*2e50*/  @!P3 IMAD R25, R25, R40.reuse, RZ ;  /* 0x000000281919b224 */ /* 0x080fe400078e02ff */
[-C--:B------:R-:W-:Y:S01]  /*2e60*/  @!P2 IMAD R7, R26, R40.reuse, RZ ;  /* 0x000000281a07a224 */ /* 0x080fe200078e02ff */
[----:B------:R0:W-:Y:S01]  /*2e70*/  @!P4 STG.E.U8 desc[UR36][R12.64], R3 ;  /* 0x000000030c00c986 */ /* 0x0001e2000c101124 */
[----:B------:R-:W-:Y:S01]  /*2e80*/  ISETP.LT.OR P4, PT, R19, 0x9, !P1 ;  /* 0x000000091300780c */ /* 0x000fe20004f81670 */
[----:B------:R-:W-:Y:S02]  /*2e90*/  @!P5 IMAD R27, R27, R40, RZ ;  /* 0x000000281b1bd224 */ /* 0x000fe400078e02ff */
[----:B------:R-:W-:Y:S01]  /*2ea0*/  @!P3 STG.E.U8 desc[UR36][R12.64+0x1], R25 ;  /* 0x000001190c00b986 */ /* 0x000fe2000c101124 */
[----:B------:R-:W-:-:S03]  /*2eb0*/  ISETP.LT.OR P3, PT, R19, 0xa, !P1 ;  /* 0x0000000a1300780c */ /* 0x000fc60004f61670 */
[----:B------:R1:W-:Y:S01]  /*2ec0*/  @!P2 STG.E.U8 desc[UR36][R4.64], R7 ;  /* 0x000000070400a986 */ /* 0x0003e2000c101124 */
[----:B------:R-:W-:-:S03]  /*2ed0*/  ISETP.LT.OR P2, PT, R19, 0x9, !P0 ;  /* 0x000000091300780c */ /* 0x000fc60004741670 */
[----:B------:R-:W-:Y:S01]  /*2ee0*/  @!P5 STG.E.U8 desc[UR36][R4.64+0x1], R27 ;  /* 0x0000011b0400d986 */ /* 0x000fe2000c101124 */
[----:B------:R-:W-:Y:S01]  /*2ef0*/  ISETP.LT.OR P5, PT, R19, 0xa, !P0 ;  /* 0x0000000a1300780c */ /* 0x000fe200047a1670 */
[----:B------:R-:W-:-:S04]  /*2f00*/  @!P4 IMAD R9, R28, R40, RZ ;  /* 0x000000281c09c224 */ /* 0x000fc800078e02ff */
[-C--:B------:R-:W-:Y:S01]  /*2f10*/  @!P3 IMAD R29, R29, R40.reuse, RZ ;  /* 0x000000281d1db224 */ /* 0x080fe200078e02ff */
[----:B------:R2:W-:Y:S01]  /*2f20*/  @!P4 STG.E.U8 desc[UR36][R12.64+0x8], R9 ;  /* 0x000008090c00c986 */ /* 0x0005e2000c101124 */
[C---:B------:R-:W-:Y:S02]  /*2f30*/  ISETP.LT.OR P4, PT, R19.reuse, 0x12, !P1 ;  /* 0x000000121300780c */ /* 0x040fe40004f81670 */
[-C--:B0-----:R-:W-:Y:S01]  /*2f40*/  @!P2 IMAD R3, R30, R40.reuse, RZ ;  /* 0x000000281e03a224 */ /* 0x081fe200078e02ff */
[----:B------:R-:W-:Y:S01]  /*2f50*/  @!P3 STG.E.U8 desc[UR36][R12.64+0x9], R29 ;  /* 0x0000091d0c00b986 */ /* 0x000fe2000c101124 */
[----:B------:R-:W-:Y:S02]  /*2f60*/  ISETP.LT.OR P3, PT, R19, 0x11, !P1 ;  /* 0x000000111300780c */ /* 0x000fe40004f61670 */
[----:B------:R-:W-:Y:S01]  /*2f70*/  @!P5 IMAD R31, R31, R40, RZ ;  /* 0x000000281f1fd224 */ /* 0x000fe200078e02ff */
[----:B------:R-:W-:Y:S01]  /*2f80*/  @!P2 STG.E.U8 desc[UR36][R4.64+0x8], R3 ;  /* 0x000008030400a986 */ /* 0x000fe2000c101124 */
[----:B------:R-:W-:-:S03]  /*2f90*/  ISETP.LT.OR P2, PT, R19, 0x11, !P0 ;  /* 0x000000111300780c */ /* 0x000fc60004741670 */
[----:B------:R-:W-:Y:S01]  /*2fa0*/  @!P5 STG.E.U8 desc[UR36][R4.64+0x9], R31 ;  /* 0x0000091f0400d986 */ /* 0x000fe2000c101124 */
[----:B------:R-:W-:Y:S01]  /*2fb0*/  ISETP.LT.OR P5, PT, R19, 0x19, !P0 ;  /* 0x000000191300780c */ /* 0x000fe200047a1670 */
[----:B------:R-:W-:-:S04]  /*2fc0*/  @!P4 IMAD R33, R33, R40, RZ ;  /* 0x000000282121c224 */ /* 0x000fc800078e02ff */
[-C--:B-1----:R-:W-:Y:S01]  /*2fd0*/  @!P3 IMAD R7, R32, R40.reuse, RZ ;  /* 0x000000282007b224 */ /* 0x082fe200078e02ff */
[----:B------:R-:W-:Y:S01]  /*2fe0*/  @!P4 STG.E.U8 desc[UR36][R12.64+0x11], R33 ;  /* 0x000011210c00c986 */ /* 0x000fe2000c101124 */
[C---:B------:R-:W-:Y:S02]  /*2ff0*/  ISETP.LT.OR P4, PT, R19.reuse, 0x12, !P0 ;  /* 0x000000121300780c */ /* 0x040fe40004781670 */
[C---:B------:R-:W-:Y:S01]  /*3000*/  ISETP.LT.OR P0, PT, R19.reuse, 0x1a, !P0 ;  /* 0x0000001a1300780c */ /* 0x040fe20004701670 */
[----:B------:R0:W-:Y:S01]  /*3010*/  @!P3 STG.E.U8 desc[UR36][R12.64+0x10], R7 ;  /* 0x000010070c00b986 */ /* 0x0001e2000c101124 */
[C---:B------:R-:W-:Y:S01]  /*3020*/  ISETP.LT.OR P3, PT, R19.reuse, 0x19, !P1 ;  /* 0x000000191300780c */ /* 0x040fe20004f61670 */
[----:B--2---:R-:W-:Y:S01]  /*3030*/  @!P2 IMAD R9, R34, R40, RZ ;  /* 0x000000282209a224 */ /* 0x004fe200078e02ff */
[----:B------:R-:W-:-:S04]  /*3040*/  ISETP.LT.OR P1, PT, R19, 0x1a, !P1 ;  /* 0x0000001a1300780c */ /* 0x000fc80004f21670 */
[----:B------:R1:W-:Y:S03]  /*3050*/  @!P2 STG.E.U8 desc[UR36][R4.64+0x10], R9 ;  /* 0x000010090400a986 */ /* 0x0003e6000c101124 */
[-C--:B------:R-:W-:Y:S02]  /*3060*/  @!P4 IMAD R35, R35, R40.reuse, RZ ;  /* 0x000000282323c224 */ /* 0x080fe400078e02ff */
[-C--:B0-----:R-:W-:Y:S02]  /*3070*/  @!P5 IMAD R7, R38, R40.reuse, RZ ;  /* 0x000000282607d224 */ /* 0x081fe400078e02ff */
[-C--:B------:R-:W-:Y:S01]  /*3080*/  @!P3 IMAD R3, R36, R40.reuse, RZ ;  /* 0x000000282403b224 */ /* 0x080fe200078e02ff */
[----:B------:R1:W-:Y:S01]  /*3090*/  @!P4 STG.E.U8 desc[UR36][R4.64+0x11], R35 ;  /* 0x000011230400c986 */ /* 0x0003e2000c101124 */
[-C--:B------:R-:W-:Y:S02]  /*30a0*/  @!P1 IMAD R37, R37, R40.reuse, RZ ;  /* 0x0000002825259224 */ /* 0x080fe400078e02ff */
[----:B------:R-:W-:Y:S01]  /*30b0*/  @!P0 IMAD R39, R39, R40, RZ ;  /* 0x0000002827278224 */ /* 0x000fe200078e02ff */
[----:B------:R1:W-:Y:S04]  /*30c0*/  @!P3 STG.E.U8 desc[UR36][R12.64+0x18], R3 ;  /* 0x000018030c00b986 */ /* 0x0003e8000c101124 */
[----:B------:R1:W-:Y:S04]  /*30d0*/  @!P1 STG.E.U8 desc[UR36][R12.64+0x19], R37 ;  /* 0x000019250c009986 */ /* 0x0003e8000c101124 */
[----:B------:R1:W-:Y:S04]  /*30e0*/  @!P5 STG.E.U8 desc[UR36][R4.64+0x18], R7 ;  /* 0x000018070400d986 */ /* 0x0003e8000c101124 */
[----:B------:R1:W-:Y:S02]  /*30f0*/  @!P0 STG.E.U8 desc[UR36][R4.64+0x19], R39 ;  /* 0x0000192704008986 */ /* 0x0003e4000c101124 */
.L_x_67:
[----:B------:R-:W-:Y:S05]  /*3100*/  BSYNC B0 ;  /* 0x0000000000007941 */ /* 0x000fea0003800000 */
.L_x_33:
[----:B01-34-:R-:W3:Y:S01]  /*3110*/  LDL.64 R4, [R1] ;  /* 0x0000000001047983 */ /* 0x01bee20000100a00 */
[----:B------:R-:W-:Y:S01]  /*3120*/  ULDC.64 UR4, c[0x0][0x650] ;  /* 0x0001940000047ab9 */ /* 0x000fe20000000a00 */
[----:B------:R-:W-:Y:S02]  /*3130*/  IMAD.U32 R0, RZ, RZ, UR44 ;  /* 0x0000002cff007e24 */ /* 0x000fe4000f8e00ff */
[----:B------:R-:W-:Y:S02]  /*3140*/  IMAD.MOV.U32 R19, RZ, RZ, -0x1 ;  /* 0xffffffffff137424 */ /* 0x000fe400078e00ff */
[----:B------:R0:W-:Y:S01]  /*3150*/  SYNCS.ARRIVE.TRANS64.A1T0 RZ, [R0+UR48], RZ ;  /* 0x000000ff00ff79a7 */ /* 0x0001e20008100030 */
[----:B------:R-:W-:Y:S02]  /*3160*/  IMAD.MOV.U32 R22, RZ, RZ, -0x1 ;  /* 0xffffffffff167424 */ /* 0x000fe400078e00ff */
[----:B------:R-:W-:Y:S01]  /*3170*/  IMAD.MOV.U32 R17, RZ, RZ, -0x1 ;  /* 0xffffffffff117424 */ /* 0x000fe200078e00ff */
[----:B0-----:R-:W-:-:S02]  /*3180*/  PRMT R0, RZ, 0x7610, R0 ;  /* 0x00007610ff007816 */ /* 0x001fc40000000000 */
[----:B---3--:R-:W-:-:S05]  /*3190*/  LEA R18, P0, R4, R18, 0x1 ;  /* 0x0000001204127211 */ /* 0x008fca00078008ff */
[----:B------:R-:W-:Y:S01]  /*31a0*/  IMAD.X R2, R2, 0x1, R47, P0 ;  /* 0x0000000102027824 */ /* 0x000fe200000e062f */
[----:B------:R-:W-:-:S04]  /*31b0*/  ISETP.GE.U32.AND P0, PT, R18, UR4, PT ;  /* 0x0000000412007c0c */ /* 0x000fc8000bf06070 */
[----:B------:R-:W-:-:S13]  /*31c0*/  ISETP.GE.U32.AND.EX P0, PT, R2, UR5, PT, P0 ;  /* 0x0000000502007c0c */ /* 0x000fda000bf06100 */
[----:B------:R-:W-:Y:S05]  /*31d0*/  @P0 BRA `(.L_x_68) ;  /* 0x0000000400680947 */ /* 0x000fea0003800000 */
[----:B--2---:R-:W0:Y:S01]  /*31e0*/  S2R R12, SR_CTAID.X ;  /* 0x00000000000c7919 */ /* 0x004e220000002500 */
[----:B------:R-:W1:Y:S01]  /*31f0*/  LDC.64 R10, c[0x0][0x628] ;  /* 0x00018a00ff0a7b82 */ /* 0x000e620000000a00 */
[----:B------:R-:W-:Y:S01]  /*3200*/  ULDC UR4, c[0x0][0x150] ;  /* 0x0000540000047ab9 */ /* 0x000fe20000000800 */
[----:B------:R-:W-:Y:S01]  /*3210*/  IMAD.MOV.U32 R8, RZ, RZ, R18 ;  /* 0x000000ffff087224 */ /* 0x000fe200078e0012 */
[----:B------:R-:W2:Y:S01]  /*3220*/  S2R R20, SR_CTAID.Y ;  /* 0x0000000000147919 */ /* 0x000ea20000002600 */
[----:B------:R-:W-:-:S04]  /*3230*/  IMAD.MOV.U32 R9, RZ, RZ, R2 ;  /* 0x000000ffff097224 */ /* 0x000fc800078e0002 */
[----:B------:R-:W3:Y:S08]  /*3240*/  LDC R21, c[0x0][0x144] ;  /* 0x00005100ff157b82 */ /* 0x000ef00000000800 */
[----:B------:R-:W4:Y:S08]  /*3250*/  LDC R0, c[0x0][0x630] ;  /* 0x00018c00ff007b82 */ /* 0x000f300000000800 */
[----:B------:R-:W2:Y:S01]  /*3260*/  LDC.64 R14, c[0x0][0x620] ;  /* 0x00018800ff0e7b82 */ /* 0x000ea20000000a00 */
[----:B-1----:R-:W-:-:S04]  /*3270*/  ISETP.NE.U32.AND P0, PT, R10, RZ, PT ;  /* 0x000000ff0a00720c */ /* 0x002fc80003f05070 */
[----:B------:R-:W-:Y:S02]  /*3280*/  ISETP.NE.AND.EX P0, PT, R11, RZ, PT, P0 ;  /* 0x000000ff0b00720c */ /* 0x000fe40003f05300 */
[----:B0-----:R-:W-:-:S05]  /*3290*/  I2FP.F32.U32 R3, R12 ;  /* 0x0000000c00037245 */ /* 0x001fca0000201000 */
[----:B------:R-:W-:-:S04]  /*32a0*/  FMUL R3, R3, UR4 ;  /* 0x0000000403037c20 */ /* 0x000fc80008400000 */
[----:B------:R0:W1:Y:S02]  /*32b0*/  F2I.U32.TRUNC.NTZ R19, R3 ;  /* 0x0000000300137305 */ /* 0x000064000020f000 */
[----:B---34-:R-:W-:Y:S05]  /*32c0*/  @!P0 BRA `(.L_x_69) ;  /* 0x0000000000288947 */ /* 0x018fea0003800000 */
[----:B0-----:R-:W0:Y:S02]  /*32d0*/  LDC R3, c[0x0][0x634] ;  /* 0x00018d00ff037b82 */ /* 0x001e240000000800 */
[----:B0-----:R-:W-:-:S05]  /*32e0*/  IADD3 R3, P0, R18, R3, RZ ;  /* 0x0000000312037210 */ /* 0x001fca0007f1e0ff */
        /* <DEDUP_REMOVED lines=8> */
.L_x_69:
[----:B------:R-:W3:Y:S01]  /*3370*/  LDC.64 R26, c[0x0][0x640] ;  /* 0x00019000ff1a7b82 */ /* 0x000ee20000000a00 */
[-C--:B------:R-:W-:Y:S01]  /*3380*/  SHF.R.U64 R17, R8, R0.reuse, R9 ;  /* 0x0000000008117219 */ /* 0x080fe20000001209 */
[----:B-1----:R-:W-:Y:S01]  /*3390*/  IMAD.MOV R7, RZ, RZ, -R19 ;  /* 0x000000ffff077224 */ /* 0x002fe200078e0a13 */
[----:B------:R-:W-:Y:S01]  /*33a0*/  SHF.R.U32.HI R0, RZ, R0, R9 ;  /* 0x00000000ff007219 */ /* 0x000fe20000011609 */
[----:B------:R-:W-:Y:S01]  /*33b0*/  IMAD.MOV.U32 R19, RZ, RZ, R2 ;  /* 0x000000ffff137224 */ /* 0x000fe200078e0002 */
[----:B0-----:R-:W-:Y:S01]  /*33c0*/  IADD3 R3, P0, RZ, -R17, RZ ;  /* 0x80000011ff037210 */ /* 0x001fe20007f1e0ff */
[----:B------:R-:W-:Y:S01]  /*33d0*/  IMAD R22, R21, R7, R12 ;  /* 0x0000000715167224 */ /* 0x000fe200078e020c */
[----:B------:R-:W-:Y:S01]  /*33e0*/  ULDC UR4, c[0x0][0x154] ;  /* 0x0000550000047ab9 */ /* 0x000fe20000000800 */
[----:B------:R-:W0:Y:S01]  /*33f0*/  LDC R6, c[0x0][0x618] ;  /* 0x00018600ff067b82 */ /* 0x000e220000000800 */
[----:B------:R-:W-:Y:S02]  /*3400*/  IMAD.MOV.U32 R7, RZ, RZ, 0x1 ;  /* 0x00000001ff077424 */ /* 0x000fe400078e00ff */
[----:B------:R-:W-:-:S04]  /*3410*/  IMAD.X R5, RZ, RZ, ~R0, P0 ;  /* 0x000000ffff057224 */ /* 0x000fc800000e0e00 */
[-C--:B--2---:R-:W-:Y:S01]  /*3420*/  IMAD R0, R5, R14.reuse, RZ ;  /* 0x0000000e05007224 */ /* 0x084fe200078e02ff */
[----:B------:R-:W1:Y:S01]  /*3430*/  LDC R8, c[0x0][0x608] ;  /* 0x00018200ff087b82 */ /* 0x000e620000000800 */
[----:B------:R-:W-:-:S04]  /*3440*/  IMAD.WIDE.U32 R4, R3, R14, R18 ;  /* 0x0000000e03047225 */ /* 0x000fc800078e0012 */
[----:B------:R-:W-:Y:S01]  /*3450*/  IMAD R3, R3, R15, R0 ;  /* 0x0000000f03037224 */ /* 0x000fe200078e0200 */
[----:B------:R-:W-:Y:S02]  /*3460*/  I2FP.F32.U32 R0, R20 ;  /* 0x0000001400007245 */ /* 0x000fe40000201000 */
[----:B------:R-:W2:Y:S01]  /*3470*/  LDC R24, c[0x0][0x658] ;  /* 0x00019600ff187b82 */ /* 0x000ea20000000800 */
[----:B------:R-:W-:Y:S01]  /*3480*/  IMAD.IADD R3, R5, 0x1, R3 ;  /* 0x0000000105037824 */ /* 0x000fe200078e0203 */
[----:B---3--:R-:W-:Y:S01]  /*3490*/  ISETP.NE.U32.AND P0, PT, R26, RZ, PT ;  /* 0x000000ff1a00720c */ /* 0x008fe20003f05070 */
[----:B------:R-:W-:Y:S01]  /*34a0*/  FMUL R0, R0, UR4 ;  /* 0x0000000400007c20 */ /* 0x000fe20008400000 */
[----:B------:R-:W-:Y:S02]  /*34b0*/  IMAD.MOV.U32 R5, RZ, RZ, -0x1 ;  /* 0xffffffffff057424 */ /* 0x000fe400078e00ff */
[----:B------:R-:W-:Y:S01]  /*34c0*/  ISETP.NE.AND.EX P0, PT, R27, RZ, PT, P0 ;  /* 0x000000ff1b00720c */ /* 0x000fe20003f05300 */
[----:B------:R3:W4:Y:S01]  /*34d0*/  F2I.U32.TRUNC.NTZ R13, R0 ;  /* 0x00000000000d7305 */ /* 0x000722000020f000 */
[----:B------:R-:W3:Y:S01]  /*34e0*/  LDC R15, c[0x0][0x148] ;  /* 0x00005200ff0f7b82 */ /* 0x000ee20000000800 */
[----:B0-----:R-:W-:-:S02]  /*34f0*/  SHF.R.U64 R12, R4, R6, R3 ;  /* 0x00000006040c7219 */ /* 0x001fc40000001203 */
[----:B------:R-:W-:-:S05]  /*3500*/  SHF.R.U32.HI R3, RZ, R6, R3 ;  /* 0x00000006ff037219 */ /* 0x000fca0000011603 */
[----:B------:R-:W0:Y:S01]  /*3510*/  LDC R21, c[0x0][0x600] ;  /* 0x00018000ff157b82 */ /* 0x000e220000000800 */
[-CC-:B-1----:R-:W-:Y:S02]  /*3520*/  SHF.R.U64 R10, R12, R8.reuse, R3.reuse ;  /* 0x000000080c0a7219 */ /* 0x182fe40000001203 */
[----:B------:R-:W-:-:S05]  /*3530*/  SHF.R.U32.HI R3, RZ, R8, R3 ;  /* 0x00000008ff037219 */ /* 0x000fca0000011603 */
[----:B------:R-:W1:Y:S01]  /*3540*/  LDC R25, c[0x0][0x648] ;  /* 0x00019200ff197b82 */ /* 0x000e620000000800 */
[-C--:B--2---:R-:W-:Y:S02]  /*3550*/  SHF.L.U32 R4, R5, R24.reuse, RZ ;  /* 0x0000001805047219 */ /* 0x084fe400000006ff */
[-CC-:B------:R-:W-:Y:S02]  /*3560*/  SHF.R.U64 R14, R10, R24.reuse, R3.reuse ;  /* 0x000000180a0e7219 */ /* 0x180fe40000001203 */
[----:B------:R-:W-:Y:S02]  /*3570*/  SHF.R.U32.HI R5, RZ, R24, R3 ;  /* 0x00000018ff057219 */ /* 0x000fe40000011603 */
[----:B------:R-:W-:Y:S01]  /*3580*/  LOP3.LUT R19, RZ, R4, RZ, 0x33, !PT ;  /* 0x00000004ff137212 */ /* 0x000fe200078e33ff */
[----:B------:R-:W2:Y:S01]  /*3590*/  LDC R28, c[0x0][0x638] ;  /* 0x00018e00ff1c7b82 */ /* 0x000ea20000000800 */
[----:B------:R-:W-:Y:S01]  /*35a0*/  SHF.L.U32 R24, R7, R24, RZ ;  /* 0x0000001807187219 */ /* 0x000fe200000006ff */
[----:B------:R-:W-:-:S06]  /*35b0*/  IMAD.MOV.U32 R4, RZ, RZ, R14 ;  /* 0x000000ffff047224 */ /* 0x000fcc00078e000e */
[----:B------:R-:W0:Y:S01]  /*35c0*/  LDC R29, c[0x0][0x610] ;  /* 0x00018400ff1d7b82 */ /* 0x000e220000000800 */
[----:B----4-:R-:W-:Y:S05]  /*35d0*/  @!P0 BRA `(.L_x_70) ;  /* 0x0000000000288947 */ /* 0x010fea0003800000 */
[----:B------:R-:W4:Y:S02]  /*35e0*/  LDC R3, c[0x0][0x64c] ;  /* 0x00019300ff037b82 */ /* 0x000f240000000800 */
[----:B----4-:R-:W-:-:S05]  /*35f0*/  IADD3 R3, P0, R14, R3, RZ ;  /* 0x000000030e037210 */ /* 0x010fca0007f1e0ff */
        /* <DEDUP_REMOVED lines=8> */
.L_x_70:
[----:B------:R-:W-:Y:S01]  /*3680*/  ISETP.NE.AND P0, PT, R23, 0x1, PT ;  /* 0x000000011700780c */ /* 0x000fe20003f05270 */
[----:B------:R-:W-:Y:S01]  /*3690*/  IMAD.MOV R13, RZ, RZ, -R13 ;  /* 0x000000ffff0d7224 */ /* 0x000fe200078e0a0d */
[----:B-1-3--:R-:W-:Y:S01]  /*36a0*/  SHF.R.U64 R0, R4, R25, R5 ;  /* 0x0000001904007219 */ /* 0x00afe20000001205 */
[----:B0-----:R-:W-:Y:S01]  /*36b0*/  VIADD R5, R21, 0xffffffff ;  /* 0xffffffff15057836 */ /* 0x001fe20000000000 */
[----:B------:R-:W-:-:S03]  /*36c0*/  LOP3.LUT R19, R10, R19, RZ, 0xc0, !PT ;  /* 0x000000130a137212 */ /* 0x000fc600078ec0ff */
[----:B------:R-:W-:Y:S01]  /*36d0*/  IMAD.MOV R3, RZ, RZ, -R0 ;  /* 0x000000ffff037224 */ /* 0x000fe200078e0a00 */
[----:B------:R-:W-:Y:S01]  /*36e0*/  LOP3.LUT R5, R12, R5, RZ, 0xc0, !PT ;  /* 0x000000050c057212 */ /* 0x000fe200078ec0ff */
[----:B------:R-:W-:Y:S02]  /*36f0*/  IMAD R19, R24, R0, R19 ;  /* 0x0000000018137224 */ /* 0x000fe400078e0213 */
[----:B--2---:R-:W-:Y:S02]  /*3700*/  IMAD R0, R3, R28, R14 ;  /* 0x0000001c03007224 */ /* 0x004fe400078e020e */
[----:B------:R-:W-:Y:S02]  /*3710*/  @P0 IMAD R22, R15, R13, R20 ;  /* 0x0000000d0f160224 */ /* 0x000fe400078e0214 */
[----:B------:R-:W-:Y:S02]  /*3720*/  IMAD R4, R0, R21, R5 ;  /* 0x0000001500047224 */ /* 0x000fe400078e0205 */
[----:B------:R-:W-:-:S02]  /*3730*/  IMAD R19, R19, R29, R22 ;  /* 0x0000001d13137224 */ /* 0x000fc400078e0216 */
[----:B------:R-:W-:-:S03]  /*3740*/  IMAD.MOV.U32 R3, RZ, RZ, 0x1 ;  /* 0x00000001ff037424 */ /* 0x000fc600078e00ff */
[----:B------:R-:W-:Y:S02]  /*3750*/  SEL R22, R4, R19, !P0 ;  /* 0x0000001304167207 */ /* 0x000fe40004000000 */
[----:B------:R-:W-:Y:S02]  /*3760*/  PRMT R0, R3, 0x7610, R0 ;  /* 0x0000761003007816 */ /* 0x000fe40000000000 */
[----:B------:R-:W-:-:S07]  /*3770*/  SEL R19, R19, R4, !P0 ;  /* 0x0000000413137207 */ /* 0x000fce0004000000 */
.L_x_68:
[----:B------:R-:W-:Y:S02]  /*3780*/  LOP3.LUT P0, RZ, R0, 0xff, RZ, 0xc0, !PT ;  /* 0x000000ff00ff7812 */ /* 0x000fe4000780c0ff */
[----:B------:R-:W-:-:S11]  /*3790*/  LOP3.LUT R53, R53, 0x1, RZ, 0x3c, !PT ;  /* 0x0000000135357812 */ /* 0x000fd600078e3cff */
[----:B------:R-:W-:Y:S05]  /*37a0*/  @P0 BRA `(.L_x_71) ;  /* 0xffffffdc00d00947 */ /* 0x000fea000383ffff */
[----:B------:R-:W-:Y:S05]  /*37b0*/  EXIT ;  /* 0x000000000000794d */ /* 0x000fea0003800000 */
.L_x_14:
[----:B------:R-:W-:-:S08]  /*37c0*/  ISETP.NE.AND P0, PT, R0, RZ, PT ;  /* 0x000000ff0000720c */ /* 0x000fd00003f05270 */
[----:B0-----:R-:W0:-:S00]  /*37d0*/  USETMAXREG.DEALLOC.CTAPOOL 0x28 ;  /* 0x00000028000079c8 */ /* 0x001e0000080e0500 */
[----:B------:R-:W-:Y:S05]  /*37e0*/  @P0 EXIT ;  /* 0x000000000000094d */ /* 0x000fea0003800000 */
[----:B0-----:R-:W-:Y:S01]  /*37f0*/  LOP3.LUT P0, RZ, R5, 0xff, RZ, 0xc0, !PT ;  /* 0x000000ff05ff7812 */ /* 0x001fe2000780c0ff */
[----:B------:R-:W-:Y:S02]  /*3800*/  IMAD.MOV.U32 R0, RZ, RZ, 0x1 ;  /* 0x00000001ff007424 */ /* 0x000fe400078e00ff */
[----:B------:R-:W-:-:S10]  /*3810*/  IMAD.MOV.U32 R8, RZ, RZ, RZ ;  /* 0x000000ffff087224 */ /* 0x000fd400078e00ff */
[----:B------:R-:W-:Y:S05]  /*3820*/  @!P0 BRA `(.L_x_72) ;  /* 0x0000000c00148947 */ /* 0x000fea0003800000 */
[----:B------:R-:W-:Y:S01]  /*3830*/  LOP3.LUT P0, RZ, R4, 0x1f, RZ, 0xc0, !PT ;  /* 0x0000001f04ff7812 */ /* 0x000fe2000780c0ff */
[----:B------:R-:W-:Y:S01]  /*3840*/  ULDC UR5, c[0x0][0x658] ;  /* 0x0001960000057ab9 */ /* 0x000fe20000000800 */
[----:B------:R-:W-:Y:S01]  /*3850*/  UMOV UR6, 0xffffffff ;  /* 0xffffffff00067882 */ /* 0x000fe20000000000 */
[----:B------:R-:W-:Y:S01]  /*3860*/  BSSY B0, `(.L_x_72) ;  /* 0x00000c1000007945 */ /* 0x000fe20003800000 */
[----:B------:R-:W-:Y:S01]  /*3870*/  USHF.L.U32 UR6, UR6, UR5, URZ ;  /* 0x0000000506067299 */ /* 0x000fe2000800063f */
[C---:B------:R-:W-:Y:S01]  /*3880*/  ISETP.NE.AND P2, PT, R3.reuse, RZ, PT ;  /* 0x000000ff0300720c */ /* 0x040fe20003f45270 */
[----:B------:R-:W-:Y:S01]  /*3890*/  IMAD.MOV.U32 R9, RZ, RZ, 0x1 ;  /* 0x00000001ff097424 */ /* 0x000fe200078e00ff */
[----:B------:R-:W-:Y:S01]  /*38a0*/  ISETP.NE.OR P0, PT, R3, RZ, !P0 ;  /* 0x000000ff0300720c */ /* 0x000fe20004705670 */
[----:B------:R-:W-:Y:S01]  /*38b0*/  IMAD.MOV.U32 R0, RZ, RZ, 0x1 ;  /* 0x00000001ff007424 */ /* 0x000fe200078e00ff */
[----:B------:R-:W-:Y:S01]  /*38c0*/  LOP3.LUT R3, R16, 0x2, RZ, 0xfc, !PT ;  /* 0x0000000210037812 */ /* 0x000fe200078efcff */
[----:B------:R-:W-:Y:S01]  /*38d0*/  IMAD.MOV.U32 R8, RZ, RZ, RZ ;  /* 0x000000ffff087224 */ /* 0x000fe200078e00ff */
[----:B------:R-:W-:Y:S01]  /*38e0*/  ULDC UR4, c[0x0][0x600] ;  /* 0x0001800000047ab9 */ /* 0x000fe20000000800 */
[----:B------:R-:W-:Y:S01]  /*38f0*/  UMOV UR7, 0x1 ;  /* 0x0000000100077882 */ /* 0x000fe20000000000 */
[----:B------:R-:W-:-:S02]  /*3900*/  UIADD3 UR19, UR40, 0x1, URZ ;  /* 0x0000000128137890 */ /* 0x000fc4000fffe03f */
[----:B------:R-:W-:Y:S02]  /*3910*/  UIADD3 UR15, UR4, -0x1, URZ ;  /* 0xffffffff040f7890 */ /* 0x000fe4000fffe03f */
[----:B------:R-:W-:Y:S02]  /*3920*/  USHF.L.U32 UR17, UR7, UR5, URZ ;  /* 0x0000000507117299 */ /* 0x000fe4000800063f */
[----:B------:R-:W-:Y:S01]  /*3930*/  ULOP3.LUT UR16, URZ, UR6, URZ, 0x33, !UPT ;  /* 0x000000063f107292 */ /* 0x000fe2000f8e333f */
[----:B------:R-:W-:-:S11]  /*3940*/  ULDC.64 UR20, c[0x0][0x198] ;  /* 0x0000660000147ab9 */ /* 0x000fd60000000a00 */
.L_x_84:
[----:B------:R-:W-:-:S03]  /*3950*/  UMOV UR4, 0xffffffff ;  /* 0xffffffff00047882 */ /* 0x000fc60000000000 */
[----:B------:R-:W-:Y:S05]  /*3960*/  BRA.DIV UR4, `(.L_x_73) ;  /* 0x0000001604d87947 */ /* 0x000fea000b800000 */
[----:B------:R-:W-:-:S13]  /*3970*/  ELECT P6, URZ, PT ;  /* 0x00000000003f782f */ /* 0x000fda00038c0000 */
.L_x_111:
[----:B------:R-:W0:Y:S01]  /*3980*/  LDC R4, c[0x0][0x28c] ;  /* 0x0000a300ff047b82 */ /* 0x000e220000000800 */
[----:B------:R-:W-:Y:S01]  /*3990*/  BSSY B1, `(.L_x_74) ;  /* 0x0000037000017945 */ /* 0x000fe20003800000 */
[----:B0-----:R-:W-:-:S13]  /*39a0*/  ISETP.LT.OR P6, PT, R4, 0x1, !P6 ;  /* 0x000000010400780c */ /* 0x001fda00077c1670 */
[----:B------:R-:W-:Y:S05]  /*39b0*/  @P6 BRA `(.L_x_75) ;  /* 0x0000000000d06947 */ /* 0x000fea0003800000 */
[----:B------:R-:W-:Y:S02]  /*39c0*/  IMAD.SHL.U32 R22, R22, 0x20, RZ ;  /* 0x0000002016167824 */ /* 0x000fe400078e00ff */
[----:B------:R-:W-:Y:S02]  /*39d0*/  IMAD.SHL.U32 R19, R19, 0x40, RZ ;  /* 0x0000004013137824 */ /* 0x000fe400078e00ff */
[----:B------:R-:W-:Y:S02]  /*39e0*/  IMAD.MOV.U32 R13, RZ, RZ, RZ ;  /* 0x000000ffff0d7224 */ /* 0x000fe400078e00ff */
[----:B------:R-:W-:Y:S02]  /*39f0*/  IMAD.U32 R14, RZ, RZ, UR19 ;  /* 0x00000013ff0e7e24 */ /* 0x000fe4000f8e00ff */
[----:B------:R-:W-:Y:S02]  /*3a00*/  IMAD.MOV.U32 R4, RZ, RZ, R0 ;  /* 0x000000ffff047224 */ /* 0x000fe400078e0000 */
[----:B------:R-:W-:-:S07]  /*3a10*/  IMAD.MOV.U32 R5, RZ, RZ, R8 ;  /* 0x000000ffff057224 */ /* 0x000fce00078e0008 */
.L_x_79:
[----:B------:R-:W0:Y:S01]  /*3a20*/  S2R R7, SR_CgaCtaId ;  /* 0x0000000000077919 */ /* 0x000e220000008800 */
[----:B------:R-:W-:-:S04]  /*3a30*/  MOV R6, 0x400 ;  /* 0x0000040000067802 */ /* 0x000fc80000000f00 */
[----:B0-----:R-:W-:Y:S02]  /*3a40*/  LEA R12, R7, R6, 0x18 ;  /* 0x00000006070c7211 */ /* 0x001fe400078ec0ff */
[----:B------:R-:W-:Y:S01]  /*3a50*/  SHF.L.U32 R6, R4, 0x1f, RZ ;  /* 0x0000001f04067819 */ /* 0x000fe200000006ff */
[----:B------:R-:W0:Y:S02]  /*3a60*/  @!P2 LDC R7, c[0x0][0x500] ;  /* 0x00014000ff07ab82 */ /* 0x000e240000000800 */
[----:B------:R-:W-:-:S04]  /*3a70*/  IMAD R11, R5, 0x8, R12 ;  /* 0x00000008050b7824 */ /* 0x000fc800078e020c */
[----:B------:R-:W1:Y:S02]  /*3a80*/  SYNCS.PHASECHK.TRANS64.TRYWAIT P1, [R11+URZ+0x90], R6 ;  /* 0x000090060b0075a7 */ /* 0x000e64000802017f */
[----:B-1----:R-:W-:Y:S05]  /*3a90*/  @!P1 BRA `(.L_x_76) ;  /* 0x0000001400ac9947 */ /* 0x002fea0003800000 */
.L_x_112:
[----:B-1----:R-:W-:Y:S01]  /*3aa0*/  PRMT R6, R3, 0x9910, RZ ;  /* 0x0000991003067816 */ /* 0x002fe200000000ff */
[----:B0-----:R0:W-:Y:S03]  /*3ab0*/  @!P2 SYNCS.ARRIVE.TRANS64 RZ, [R11+URZ], R7 ;  /* 0x000000070bffa9a7 */ /* 0x0011e6000800003f */
[----:B------:R-:W-:-:S13]  /*3ac0*/  ISETP.NE.AND P1, PT, R6, 0x2, PT ;  /* 0x000000020600780c */ /* 0x000fda0003f25270 */
[----:B0-----:R-:W-:Y:S05]  /*3ad0*/  @P1 BRA `(.L_x_77) ;  /* 0x0000000000041947 */ /* 0x001fea0003800000 */
[----:B------:R-:W-:Y:S01]  /*3ae0*/  BPT.TRAP 0x1 ;  /* 0x000000040000795c */ /* 0x000fe20000300000 */
.L_x_77:
[----:B------:R-:W-:Y:S05]  /*3af0*/  @P0 BRA `(.L_x_78) ;  /* 0x0000000000040947 */ /* 0x000fea0003800000 */
[----:B------:R-:W-:Y:S01]  /*3b00*/  BPT.TRAP 0x1 ;  /* 0x000000040000795c */ /* 0x000fe20000300000 */
.L_x_78:
[--C-:B------:R-:W-:Y:S01]  /*3b10*/  IMAD R6, R5, 0x2000, R12.reuse ;  /* 0x0000200005067824 */ /* 0x100fe200078e020c */
[----:B------:R-:W-:Y:S01]  /*3b20*/  R2UR UR9, R11 ;  /* 0x000000000b0972ca */ /* 0x000fe200000e0000 */
[C---:B------:R-:W-:Y:S01]  /*3b30*/  IMAD R12, R5.reuse, 0x1000, R12 ;  /* 0x00001000050c7824 */ /* 0x040fe200078e020c */
[----:B------:R-:W-:Y:S01]  /*3b40*/  UIADD3 UR4, UP0, UR20, 0xf0, URZ ;  /* 0x000000f014047890 */ /* 0x000fe2000ff1e03f */
[----:B------:R-:W-:Y:S01]  /*3b50*/  VIADD R14, R14, 0xffffffff ;  /* 0xffffffff0e0e7836 */ /* 0x000fe20000000000 */
[----:B------:R-:W-:Y:S01]  /*3b60*/  R2UR UR5, R6 ;  /* 0x00000000060572ca */ /* 0x000fe200000e0000 */
[----:B------:R-:W-:Y:S01]  /*3b70*/  UIADD3 UR22, UP1, UR20, 0x1f0, URZ ;  /* 0x000001f014167890 */ /* 0x000fe2000ff3e03f */
[----:B------:R-:W-:Y:S01]  /*3b80*/  R2UR UR8, R12 ;  /* 0x000000000c0872ca */ /* 0x000fe200000e0000 */
[----:B------:R-:W-:Y:S01]  /*3b90*/  VIADD R5, R5, 0x1 ;  /* 0x0000000105057836 */ /* 0x000fe20000000000 */
[----:B------:R-:W-:Y:S01]  /*3ba0*/  R2UR UR11, R19 ;  /* 0x00000000130b72ca */ /* 0x000fe200000e0000 */
[----:B------:R-:W-:Y:S01]  /*3bb0*/  UIADD3.X UR23, URZ, UR21, URZ, UP1, !UPT ;  /* 0x000000153f177290 */ /* 0x000fe20008ffe43f */
[----:B------:R-:W-:Y:S01]  /*3bc0*/  R2UR UR10, R13 ;  /* 0x000000000d0a72ca */ /* 0x000fe200000e0000 */
[----:B------:R-:W-:Y:S01]  /*3bd0*/  UMOV UR6, 0x0 ;  /* 0x0000000000067882 */ /* 0x000fe20000000000 */
[----:B------:R-:W-:Y:S01]  /*3be0*/  R2UR UR12, R17 ;  /* 0x00000000110c72ca */ /* 0x000fe200000e0000 */
[----:B------:R-:W-:Y:S01]  /*3bf0*/  UMOV UR7, 0x10000000 ;  /* 0x1000000000077882 */ /* 0x000fe20000000000 */
[----:B------:R-:W-:Y:S01]  /*3c00*/  R2UR UR18, R22 ;  /* 0x00000000161272ca */ /* 0x000fe200000e0000 */
[----:B------:R-:W-:Y:S01]  /*3c10*/  VIADD R13, R13, 0x80 ;  /* 0x000000800d0d7836 */ /* 0x000fe20000000000 */
[----:B------:R-:W-:Y:S01]  /*3c20*/  ISETP.GT.AND P3, PT, R14, 0x1, PT ;  /* 0x000000010e00780c */ /* 0x000fe20003f64270 */
[----:B------:R-:W-:Y:S01]  /*3c30*/  UIADD3 UR13, UR5, 0x200, URZ ;  /* 0x00000200050d7890 */ /* 0x000fe2000fffe03f */
[----:B------:R-:W-:Y:S01]  /*3c40*/  ISETP.NE.AND P1, PT, R5, 0x12, PT ;  /* 0x000000120500780c */ /* 0x000fe20003f25270 */
[----:B------:R-:W-:-:S02]  /*3c50*/  UIADD3.X UR5, URZ, UR21, URZ, UP0, !UPT ;  /* 0x000000153f057290 */ /* 0x000fc400087fe43f */
[----:B------:R-:W-:Y:S01]  /*3c60*/  UIADD3 UR14, UR8, 0x24200, URZ ;  /* 0x00024200080e7890 */ /* 0x000fe2000fffe03f */
[----:B------:R-:W-:Y:S02]  /*3c70*/  SEL R7, RZ, 0x1, P1 ;  /* 0x00000001ff077807 */ /* 0x000fe40000800000 */
[----:B------:R-:W-:Y:S01]  /*3c80*/  UMOV UR8, UR13 ;  /* 0x0000000d00087c82 */ /* 0x000fe20008000000 */
[----:B------:R-:W-:Y:S02]  /*3c90*/  SEL R5, R5, RZ, P1 ;  /* 0x000000ff05057207 */ /* 0x000fe40000800000 */
[----:B------:R-:W-:Y:S01]  /*3ca0*/  LOP3.LUT R4, R4, R7, RZ, 0x3c, !PT ;  /* 0x0000000704047212 */ /* 0x000fe200078e3cff */
[----:B------:R0:W-:Y:S02]  /*3cb0*/  UTMALDG.3D [UR8], [UR4], desc[UR6] ;  /* 0x00000608040075b4 */ /* 0x0001e40008011000 */
[----:B0-----:R-:W-:Y:S01]  /*3cc0*/  UMOV UR8, UR14 ;  /* 0x0000000e00087c82 */ /* 0x001fe20008000000 */
[----:B------:R-:W-:-:S02]  /*3cd0*/  UMOV UR11, UR18 ;  /* 0x00000012000b7c82 */ /* 0x000fc40008000000 */
[----:B------:R0:W-:Y:S02]  /*3ce0*/  UTMALDG.3D [UR8], [UR22], desc[UR6] ;  /* 0x00000608160075b4 */ /* 0x0001e40008011000 */
[----:B0-----:R-:W-:Y:S05]  /*3cf0*/  @P3 BRA `(.L_x_79) ;  /* 0xfffffffc00483947 */ /* 0x001fea000383ffff */
.L_x_75:
[----:B------:R-:W-:Y:S05]  /*3d00*/  BSYNC B1 ;  /* 0x0000000000017941 */ /* 0x000fea0003800000 */
.L_x_74:
[----:B------:R-:W2:Y:S01]  /*3d10*/  LDL.64 R20, [R1] ;  /* 0x0000000001147983 */ /* 0x000ea20000100a00 */
[----:B------:R-:W-:Y:S01]  /*3d20*/  LOP3.LUT P4, RZ, R9, 0xff, RZ, 0xc0, !PT ;  /* 0x000000ff09ff7812 */ /* 0x000fe2000788c0ff */
[----:B------:R-:W-:Y:S01]  /*3d30*/  VIADD R8, R8, UR40 ;  /* 0x0000002808087c36 */ /* 0x000fe20008000000 */
[----:B------:R-:W-:Y:S01]  /*3d40*/  ULDC.64 UR4, c[0x0][0x650] ;  /* 0x0001940000047ab9 */ /* 0x000fe20000000a00 */
[----:B------:R-:W-:Y:S01]  /*3d50*/  IMAD.U32 R7, RZ, RZ, UR40 ;  /* 0x00000028ff077e24 */ /* 0x000fe2000f8e00ff */
[----:B------:R-:W-:Y:S01]  /*3d60*/  UISETP.GE.U32.AND UP0, UPT, UR40, 0x12, UPT ;  /* 0x000000122800788c */ /* 0x000fe2000bf06070 */
[----:B------:R-:W-:Y:S01]  /*3d70*/  BSSY B1, `(.L_x_80) ;  /* 0x000006d000017945 */ /* 0x000fe20003800000 */
[----:B------:R-:W-:Y:S01]  /*3d80*/  ISETP.GT.U32.AND P1, PT, R8, 0x11, PT ;  /* 0x000000110800780c */ /* 0x000fe20003f24070 */
[----:B------:R-:W-:Y:S01]  /*3d90*/  IMAD.MOV.U32 R19, RZ, RZ, -0x1 ;  /* 0xffffffffff137424 */ /* 0x000fe200078e00ff */
[----:B------:R-:W-:Y:S01]  /*3da0*/  PRMT R9, RZ, 0x7610, R9 ;  /* 0x00007610ff097816 */ /* 0x000fe20000000009 */
[----:B------:R-:W-:Y:S01]  /*3db0*/  IMAD.MOV.U32 R22, RZ, RZ, -0x1 ;  /* 0xffffffffff167424 */ /* 0x000fe200078e00ff */
[----:B------:R-:W-:Y:S01]  /*3dc0*/  ISETP.LT.U32.AND P1, PT, R7, 0x12, P1 ;  /* 0x000000120700780c */ /* 0x000fe20000f21070 */
[----:B------:R-:W-:Y:S01]  /*3dd0*/  IMAD.MOV.U32 R17, RZ, RZ, -0x1 ;  /* 0xffffffffff117424 */ /* 0x000fe200078e00ff */
[----:B------:R-:W-:Y:S01]  /*3de0*/  PLOP3.LUT P3, PT, PT, PT, UP0, 0x80, 0x0 ;  /* 0x000000000000781c */ /* 0x000fe20003f6f008 */
[----:B------:R-:W0:Y:S01]  /*3df0*/  @P4 S2R R5, SR_CgaCtaId ;  /* 0x0000000000054919 */ /* 0x000e220000008800 */
[----:B------:R-:W-:-:S04]  /*3e00*/  @P4 MOV R4, 0x400 ;  /* 0x0000040000044802 */ /* 0x000fc80000000f00 */
[----:B0-----:R-:W-:Y:S01]  /*3e10*/  @P4 LEA R6, R5, R4, 0x18 ;  /* 0x0000000405064211 */ /* 0x001fe200078ec0ff */
[----:B------:R-:W-:-:S03]  /*3e20*/  IMAD.WIDE.U32 R4, R8, 0x38e38e39, RZ ;  /* 0x38e38e3908047825 */ /* 0x000fc600078e00ff */
[----:B------:R0:W-:Y:S02]  /*3e30*/  @P4 SYNCS.ARRIVE.TRANS64.A1T0 RZ, [R6+URZ+0x158], RZ ;  /* 0x000158ff06ff49a7 */ /* 0x0001e4000810003f */
[----:B------:R-:W-:Y:S02]  /*3e40*/  SHF.R.U32.HI R7, RZ, 0x2, R5 ;  /* 0x00000002ff077819 */ /* 0x000fe40000011605 */
[----:B------:R-:W-:Y:S02]  /*3e50*/  SEL R5, RZ, 0x1, !P1 ;  /* 0x00000001ff057807 */ /* 0x000fe40004800000 */
[----:B------:R-:W-:Y:S01]  /*3e60*/  PRMT R4, RZ, 0x7610, R4 ;  /* 0x00007610ff047816 */ /* 0x000fe20000000004 */
[----:B------:R-:W-:Y:S01]  /*3e70*/  IMAD R8, R7, -0x12, R8 ;  /* 0xffffffee07087824 */ /* 0x000fe200078e0208 */
[----:B------:R-:W-:-:S04]  /*3e80*/  LOP3.LUT R0, R0, R5, RZ, 0x3c, !PT ;  /* 0x0000000500007212 */ /* 0x000fc800078e3cff */
[----:B------:R-:W-:Y:S02]  /*3e90*/  @P3 LOP3.LUT R0, R0, 0x1, R7, 0x78, !PT ;  /* 0x0000000100003812 */ /* 0x000fe400078e7807 */
[----:B--2---:R-:W-:-:S04]  /*3ea0*/  IADD3 R18, P4, R18, R20, RZ ;  /* 0x0000001412127210 */ /* 0x004fc80007f9e0ff */
[----:B------:R-:W-:Y:S01]  /*3eb0*/  ISETP.GE.U32.AND P1, PT, R18, UR4, PT ;  /* 0x0000000412007c0c */ /* 0x000fe2000bf26070 */
[----:B------:R-:W-:-:S05]  /*3ec0*/  IMAD.X R2, R2, 0x1, R10, P4 ;  /* 0x0000000102027824 */ /* 0x000fca00020e060a */
[----:B------:R-:W-:-:S13]  /*3ed0*/  ISETP.GE.U32.AND.EX P1, PT, R2, UR5, PT, P1 ;  /* 0x0000000502007c0c */ /* 0x000fda000bf26110 */
[----:B0-----:R-:W-:Y:S05]  /*3ee0*/  @P1 BRA `(.L_x_81) ;  /* 0x0000000400541947 */ /* 0x001fea0003800000 */
[----:B------:R-:W0:Y:S01]  /*3ef0*/  S2R R12, SR_CTAID.X ;  /* 0x00000000000c7919 */ /* 0x000e220000002500 */
[----:B------:R-:W-:Y:S01]  /*3f00*/  ULDC.64 UR4, c[0x0][0x628] ;  /* 0x00018a0000047ab9 */ /* 0x000fe20000000a00 */
[----:B------:R-:W1:Y:S01]  /*3f10*/  LDC R13, c[0x0][0x144] ;  /* 0x00005100ff0d7b82 */ /* 0x000e620000000800 */
[----:B------:R-:W-:Y:S01]  /*3f20*/  ISETP.NE.U32.AND P1, PT, RZ, UR4, PT ;  /* 0x00000004ff007c0c */ /* 0x000fe2000bf25070 */
[----:B------:R-:W2:Y:S01]  /*3f30*/  S2R R11, SR_CTAID.Y ;  /* 0x00000000000b7919 */ /* 0x000ea20000002600 */
[----:B------:R-:W-:Y:S01]  /*3f40*/  ULDC UR6, c[0x0][0x150] ;  /* 0x0000540000067ab9 */ /* 0x000fe20000000800 */
[----:B------:R-:W-:Y:S01]  /*3f50*/  ULDC UR7, c[0x0][0x630] ;  /* 0x00018c0000077ab9 */ /* 0x000fe20000000800 */
[----:B------:R-:W-:Y:S01]  /*3f60*/  ISETP.NE.AND.EX P1, PT, RZ, UR5, PT, P1 ;  /* 0x00000005ff007c0c */ /* 0x000fe2000bf25310 */
[----:B------:R-:W-:Y:S01]  /*3f70*/  IMAD.MOV.U32 R4, RZ, RZ, R18 ;  /* 0x000000ffff047224 */ /* 0x000fe200078e0012 */
[----:B0-----:R-:W-:-:S05]  /*3f80*/  I2FP.F32.U32 R5, R12 ;  /* 0x0000000c00057245 */ /* 0x001fca0000201000 */
[----:B------:R-:W-:Y:S01]  /*3f90*/  FMUL R14, R5, UR6 ;  /* 0x00000006050e7c20 */ /* 0x000fe20008400000 */
[----:B------:R-:W-:-:S05]  /*3fa0*/  IMAD.MOV.U32 R5, RZ, RZ, R2 ;  /* 0x000000ffff057224 */ /* 0x000fca00078e0002 */
[----:B--2---:R-:W-:Y:S05]  /*3fb0*/  @!P1 BRA `(.L_x_82) ;  /* 0x0000000000289947 */ /* 0x004fea0003800000 */
[----:B------:R-:W-:Y:S02]  /*3fc0*/  ULDC UR6, c[0x0][0x634] ;  /* 0x00018d0000067ab9 */ /* 0x000fe40000000800 */
[----:B------:R-:W-:-:S05]  /*3fd0*/  IADD3 R5, P1, R18, UR6, RZ ;  /* 0x0000000612057c10 */ /* 0x000fca000ff3e0ff */
[----:B------:R-:W-:-:S04]  /*3fe0*/  IMAD.X R15, RZ, RZ, R2, P1 ;  /* 0x000000ffff0f7224 */ /* 0x000fc800008e0602 */
[----:B------:R-:W-:-:S04]  /*3ff0*/  IMAD.WIDE.U32 R6, R15, UR4, RZ ;  /* 0x000000040f067c25 */ /* 0x000fc8000f8e00ff */
[----:B------:R-:W-:-:S04]  /*4000*/  IMAD.WIDE.U32 R6, P1, R5, UR5, R6 ;  /* 0x0000000505067c25 */ /* 0x000fc8000f820006 */
[----:B------:R-:W-:-:S04]  /*4010*/  IMAD.WIDE.U32 R4, R5, UR4, RZ ;  /* 0x0000000405047c25 */ /* 0x000fc8000f8e00ff */
[----:B------:R-:W-:Y:S01]  /*4020*/  IMAD.MOV.U32 R4, RZ, RZ, R7 ;  /* 0x000000ffff047224 */ /* 0x000fe200078e0007 */
[----:B------:R-:W-:Y:S01]  /*4030*/  IADD3 RZ, P3, R5, R6, RZ ;  /* 0x0000000605ff7210 */ /* 0x000fe20007f7e0ff */
[----:B------:R-:W-:-:S04]  /*4040*/  IMAD.X R5, RZ, RZ, RZ, P1 ;  /* 0x000000ffff057224 */ /* 0x000fc800008e06ff */
[----:B------:R-:W-:-:S08]  /*4050*/  IMAD.WIDE.U32.X R4, R15, UR5, R4, P3 ;  /* 0x000000050f047c25 */ /* 0x000fd000098e0404 */
.L_x_82:
[--C-:B------:R-:W-:Y:S01]  /*4060*/  SHF.R.U64 R17, R4, UR7, R5.reuse ;  /* 0x0000000704117c19 */ /* 0x100fe20008001205 */
[----:B------:R-:W0:Y:S01]  /*4070*/  F2I.U32.TRUNC.NTZ R14, R14 ;  /* 0x0000000e000e7305 */ /* 0x000e22000020f000 */
[----:B------:R-:W-:Y:S01]  /*4080*/  SHF.R.U32.HI R4, RZ, UR7, R5 ;  /* 0x00000007ff047c19 */ /* 0x000fe20008011605 */
[----:B------:R-:W-:Y:S01]  /*4090*/  ULDC.64 UR4, c[0x0][0x620] ;  /* 0x0001880000047ab9 */ /* 0x000fe20000000a00 */
[----:B------:R-:W-:Y:S01]  /*40a0*/  IADD3 R7, P1, RZ, -R17, RZ ;  /* 0x80000011ff077210 */ /* 0x000fe20007f3e0ff */
[----:B------:R-:W-:Y:S01]  /*40b0*/  IMAD.MOV.U32 R5, RZ, RZ, R2 ;  /* 0x000000ffff057224 */ /* 0x000fe200078e0002 */
[----:B------:R-:W-:Y:S01]  /*40c0*/  ULDC.64 UR6, c[0x0][0x640] ;  /* 0x0001900000067ab9 */ /* 0x000fe20000000a00 */
[----:B------:R-:W2:Y:S02]  /*40d0*/  LDC R20, c[0x0][0x148] ;  /* 0x00005200ff147b82 */ /* 0x000ea40000000800 */
[----:B------:R-:W-:Y:S01]  /*40e0*/  IMAD.X R4, RZ, RZ, ~R4, P1 ;  /* 0x000000ffff047224 */ /* 0x000fe200008e0e04 */
[----:B------:R-:W-:-:S03]  /*40f0*/  ISETP.NE.U32.AND P1, PT, RZ, UR6, PT ;  /* 0x00000006ff007c0c */ /* 0x000fc6000bf25070 */
[----:B------:R-:W-:Y:S01]  /*4100*/  IMAD R6, R4, UR4, RZ ;  /* 0x0000000404067c24 */ /* 0x000fe2000f8e02ff */
[----:B------:R-:W-:Y:S01]  /*4110*/  ISETP.NE.AND.EX P1, PT, RZ, UR7, PT, P1 ;  /* 0x00000007ff007c0c */ /* 0x000fe2000bf25310 */
[----:B------:R-:W-:-:S04]  /*4120*/  IMAD.MOV.U32 R4, RZ, RZ, R18 ;  /* 0x000000ffff047224 */ /* 0x000fc800078e0012 */
[----:B------:R-:W-:Y:S01]  /*4130*/  IMAD.WIDE.U32 R4, R7, UR4, R4 ;  /* 0x0000000407047c25 */ /* 0x000fe2000f8e0004 */
[----:B------:R-:W-:-:S03]  /*4140*/  ULDC UR4, c[0x0][0x618] ;  /* 0x0001860000047ab9 */ /* 0x000fc60000000800 */
[----:B------:R-:W-:Y:S01]  /*4150*/  IMAD R7, R7, UR5, R6 ;  /* 0x0000000507077c24 */ /* 0x000fe2000f8e0206 */
[----:B------:R-:W-:Y:S01]  /*4160*/  ULDC UR5, c[0x0][0x154] ;  /* 0x0000550000057ab9 */ /* 0x000fe20000000800 */
[----:B0-----:R-:W-:Y:S02]  /*4170*/  IMAD.MOV R6, RZ, RZ, -R14 ;  /* 0x000000ffff067224 */ /* 0x001fe400078e0a0e */
[----:B------:R-:W-:Y:S02]  /*4180*/  IMAD.IADD R5, R5, 0x1, R7 ;  /* 0x0000000105057824 */ /* 0x000fe400078e0207 */
[----:B-1----:R-:W-:Y:S01]  /*4190*/  IMAD R12, R13, R6, R12 ;  /* 0x000000060d0c7224 */ /* 0x002fe200078e020c */
[----:B------:R-:W-:Y:S02]  /*41a0*/  I2FP.F32.U32 R6, R11 ;  /* 0x0000000b00067245 */ /* 0x000fe40000201000 */
[--C-:B------:R-:W-:Y:S02]  /*41b0*/  SHF.R.U64 R13, R4, UR4, R5.reuse ;  /* 0x00000004040d7c19 */ /* 0x100fe40008001205 */
[----:B------:R-:W-:Y:S01]  /*41c0*/  SHF.R.U32.HI R4, RZ, UR4, R5 ;  /* 0x00000004ff047c19 */ /* 0x000fe20008011605 */
[----:B------:R-:W-:Y:S01]  /*41d0*/  FMUL R6, R6, UR5 ;  /* 0x0000000506067c20 */ /* 0x000fe20008400000 */
[----:B------:R-:W-:-:S02]  /*41e0*/  ULDC UR4, c[0x0][0x608] ;  /* 0x0001820000047ab9 */ /* 0x000fc40000000800 */
[--C-:B------:R-:W-:Y:S01]  /*41f0*/  SHF.R.U64 R15, R13, UR4, R4.reuse ;  /* 0x000000040d0f7c19 */ /* 0x100fe20008001204 */
[----:B------:R0:W1:Y:S01]  /*4200*/  F2I.U32.TRUNC.NTZ R21, R6 ;  /* 0x0000000600157305 */ /* 0x000062000020f000 */
[----:B------:R-:W-:Y:S01]  /*4210*/  SHF.R.U32.HI R4, RZ, UR4, R4 ;  /* 0x00000004ff047c19 */ /* 0x000fe20008011604 */
[----:B------:R-:W-:-:S03]  /*4220*/  ULDC UR4, c[0x0][0x658] ;  /* 0x0001960000047ab9 */ /* 0x000fc60000000800 */
[--C-:B------:R-:W-:Y:S02]  /*4230*/  SHF.R.U64 R14, R15, UR4, R4.reuse ;  /* 0x000000040f0e7c19 */ /* 0x100fe40008001204 */
[----:B------:R-:W-:-:S03]  /*4240*/  SHF.R.U32.HI R19, RZ, UR4, R4 ;  /* 0x00000004ff137c19 */ /* 0x000fc60008011604 */
[----:B------:R-:W-:Y:S02]  /*4250*/  IMAD.MOV.U32 R4, RZ, RZ, R14 ;  /* 0x000000ffff047224 */ /* 0x000fe400078e000e */
[----:B------:R-:W-:Y:S01]  /*4260*/  IMAD.MOV.U32 R5, RZ, RZ, R19 ;  /* 0x000000ffff057224 */ /* 0x000fe200078e0013 */
[----:B0-----:R-:W-:Y:S06]  /*4270*/  @!P1 BRA `(.L_x_83) ;  /* 0x0000000000289947 */ /* 0x001fec0003800000 */
        /* <DEDUP_REMOVED lines=10> */
.L_x_83:
[----:B------:R-:W-:Y:S01]  /*4320*/  ISETP.NE.AND P1, PT, R23, 0x1, PT ;  /* 0x000000011700780c */ /* 0x000fe20003f25270 */
[----:B------:R-:W-:Y:S01]  /*4330*/  ULDC UR4, c[0x0][0x648] ;  /* 0x0001920000047ab9 */ /* 0x000fe20000000800 */
[----:B------:R-:W-:Y:S01]  /*4340*/  LOP3.LUT R15, R15, UR16, RZ, 0xc0, !PT ;  /* 0x000000100f0f7c12 */ /* 0x000fe2000f8ec0ff */
[----:B-1----:R-:W-:Y:S01]  /*4350*/  IMAD.MOV R21, RZ, RZ, -R21 ;  /* 0x000000ffff157224 */ /* 0x002fe200078e0a15 */
[----:B------:R-:W-:Y:S01]  /*4360*/  SHF.R.U64 R4, R4, UR4, R5 ;  /* 0x0000000404047c19 */ /* 0x000fe20008001205 */
[----:B------:R-:W-:Y:S01]  /*4370*/  ULDC UR4, c[0x0][0x638] ;  /* 0x00018e0000047ab9 */ /* 0x000fe20000000800 */
[----:B------:R-:W-:Y:S01]  /*4380*/  LOP3.LUT R19, R13, UR15, RZ, 0xc0, !PT ;  /* 0x0000000f0d137c12 */ /* 0x000fe2000f8ec0ff */
[----:B------:R-:W-:Y:S02]  /*4390*/  ULDC UR5, c[0x0][0x610] ;  /* 0x0001840000057ab9 */ /* 0x000fe40000000800 */
[----:B------:R-:W-:Y:S02]  /*43a0*/  IMAD.MOV R5, RZ, RZ, -R4 ;  /* 0x000000ffff057224 */ /* 0x000fe400078e0a04 */
[----:B------:R-:W-:-:S02]  /*43b0*/  IMAD R15, R4, UR17, R15 ;  /* 0x00000011040f7c24 */ /* 0x000fc4000f8e020f */
[----:B--2---:R-:W-:Y:S02]  /*43c0*/  @P1 IMAD R12, R20, R21, R11 ;  /* 0x00000015140c1224 */ /* 0x004fe400078e020b */
[----:B------:R-:W-:Y:S01]  /*43d0*/  IMAD R14, R5, UR4, R14 ;  /* 0x00000004050e7c24 */ /* 0x000fe2000f8e020e */
[----:B------:R-:W-:Y:S01]  /*43e0*/  ULDC UR4, c[0x0][0x600] ;  /* 0x0001800000047ab9 */ /* 0x000fe20000000800 */
[----:B------:R-:W-:Y:S02]  /*43f0*/  IMAD R12, R15, UR5, R12 ;  /* 0x000000050f0c7c24 */ /* 0x000fe4000f8e020c */
[----:B------:R-:W-:Y:S02]  /*4400*/  IMAD R19, R14, UR4, R19 ;  /* 0x000000040e137c24 */ /* 0x000fe4000f8e0213 */
[----:B------:R-:W-:-:S03]  /*4410*/  IMAD.MOV.U32 R4, RZ, RZ, 0x1 ;  /* 0x00000001ff047424 */ /* 0x000fc600078e00ff */
[----:B------:R-:W-:Y:S02]  /*4420*/  SEL R22, R19, R12, !P1 ;  /* 0x0000000c13167207 */ /* 0x000fe40004800000 */
[----:B------:R-:W-:-:S07]  /*4430*/  SEL R19, R12, R19, !P1 ;  /* 0x000000130c137207 */ /* 0x000fce0004800000 */
.L_x_81:
[----:B------:R-:W-:Y:S05]  /*4440*/  BSYNC B1 ;  /* 0x0000000000017941 */ /* 0x000fea0003800000 */
.L_x_80:
[----:B------:R-:W-:-:S13]  /*4450*/  LOP3.LUT P1, RZ, R4, 0xff, RZ, 0xc0, !PT ;  /* 0x000000ff04ff7812 */ /* 0x000fda000782c0ff */
[----:B------:R-:W-:Y:S05]  /*4460*/  @P1 BRA `(.L_x_84) ;  /* 0xfffffff400381947 */ /* 0x000fea000383ffff */
[----:B------:R-:W-:Y:S05]  /*4470*/  BSYNC B0 ;  /* 0x0000000000007941 */ /* 0x000fea0003800000 */
.L_x_72:
[----:B------:R-:W-:-:S03]  /*4480*/  UMOV UR4, 0xffffffff ;  /* 0xffffffff00047882 */ /* 0x000fc60000000000 */
[----:B------:R-:W-:Y:S05]  /*4490*/  BRA.DIV UR4, `(.L_x_85) ;  /* 0x0000000e04407947 */ /* 0x000fea000b800000 */
[----:B------:R-:W-:-:S13]  /*44a0*/  ELECT P6, URZ, PT ;  /* 0x00000000003f782f */ /* 0x000fda00038c0000 */
.L_x_115:
[----:B------:R-:W-:Y:S04]  /*44b0*/  BSSY B0, `(.L_x_86) ;  /* 0x00000a9000007945 */ /* 0x000fe80003800000 */
[----:B------:R-:W-:Y:S05]  /*44c0*/  @!P6 BRA `(.L_x_87) ;  /* 0x00000008009ce947 */ /* 0x000fea0003800000 */
[----:B------:R-:W-:-:S04]  /*44d0*/  LOP3.LUT R16, R16, 0x2, RZ, 0xfc, !PT ;  /* 0x0000000210107812 */ /* 0x000fc800078efcff */
[----:B------:R-:W-:-:S13]  /*44e0*/  ISETP.NE.AND P0, PT, R16, 0x3, PT ;  /* 0x000000031000780c */ /* 0x000fda0003f05270 */
[----:B------:R-:W-:Y:S05]  /*44f0*/  @!P0 BRA `(.L_x_88) ;  /* 0x0000000000048947 */ /* 0x000fea0003800000 */
[----:B------:R-:W-:Y:S01]  /*4500*/  BPT.TRAP 0x1 ;  /* 0x000000040000795c */ /* 0x000fe20000300000 */
.L_x_88:
[----:B------:R-:W0:Y:S01]  /*4510*/  S2R R3, SR_CgaCtaId ;  /* 0x0000000000037919 */ /* 0x000e220000008800 */
[----:B------:R-:W-:-:S04]  /*4520*/  MOV R2, 0x400 ;  /* 0x0000040000027802 */ /* 0x000fc80000000f00 */
[----:B0-----:R-:W-:Y:S02]  /*4530*/  LEA R3, R3, R2, 0x18 ;  /* 0x0000000203037211 */ /* 0x001fe400078ec0ff */
[----:B------:R-:W-:-:S03]  /*4540*/  SHF.L.U32 R2, R0, 0x1f, RZ ;  /* 0x0000001f00027819 */ /* 0x000fc600000006ff */
[----:B------:R-:W-:-:S04]  /*4550*/  VIADD R3, R3, 0x90 ;  /* 0x0000009003037836 */ /* 0x000fc80000000000 */
[C---:B------:R-:W-:Y:S02]  /*4560*/  IMAD R7, R8.reuse, 0x8, R3 ;  /* 0x0000000808077824 */ /* 0x040fe400078e0203 */
[----:B------:R-:W-:Y:S02]  /*4570*/  VIADD R8, R8, 0x1 ;  /* 0x0000000108087836 */ /* 0x000fe40000000000 */
[----:B------:R-:W0:Y:S03]  /*4580*/  SYNCS.PHASECHK.TRANS64.TRYWAIT P0, [R7+URZ], R2 ;  /* 0x00000002070075a7 */ /* 0x000e26000800017f */
[----:B------:R-:W-:-:S04]  /*4590*/  ISETP.NE.AND P1, PT, R8, 0x12, PT ;  /* 0x000000120800780c */ /* 0x000fc80003f25270 */
[----:B------:R-:W-:Y:S02]  /*45a0*/  SEL R5, RZ, 0x1, P1 ;  /* 0x00000001ff057807 */ /* 0x000fe40000800000 */
[----:B------:R-:W-:Y:S02]  /*45b0*/  SEL R8, R8, RZ, P1 ;  /* 0x000000ff08087207 */ /* 0x000fe40000800000 */
[----:B------:R-:W-:-:S03]  /*45c0*/  LOP3.LUT R5, R0, R5, RZ, 0x3c, !PT ;  /* 0x0000000500057212 */ /* 0x000fc600078e3cff */
[----:B------:R-:W-:Y:S01]  /*45d0*/  IMAD R9, R8, 0x8, R3 ;  /* 0x0000000808097824 */ /* 0x000fe200078e0203 */
[----:B------:R-:W-:Y:S01]  /*45e0*/  SHF.L.U32 R4, R5, 0x1f, RZ ;  /* 0x0000001f05047819 */ /* 0x000fe200000006ff */
[----:B0-----:R-:W-:Y:S06]  /*45f0*/  @!P0 BRA `(.L_x_89) ;  /* 0x0000000c00088947 */ /* 0x001fec0003800000 */
.L_x_116:
[----:B------:R-:W1:Y:S01]  /*4600*/  SYNCS.PHASECHK.TRANS64.TRYWAIT P0, [R9+URZ], R4 ;  /* 0x00000004090075a7 */ /* 0x000e62000800017f */
[----:B------:R-:W-:-:S05]  /*4610*/  VIADD R0, R8, 0x1 ;  /* 0x0000000108007836 */ /* 0x000fca0000000000 */
[----:B------:R-:W-:-:S04]  /*4620*/  ISETP.NE.AND P1, PT, R0, 0x12, PT ;  /* 0x000000120000780c */ /* 0x000fc80003f25270 */
[----:B0-----:R-:W-:Y:S02]  /*4630*/  SEL R2, RZ, 0x1, P1 ;  /* 0x00000001ff027807 */ /* 0x001fe40000800000 */
[----:B------:R-:W-:Y:S02]  /*4640*/  SEL R0, R0, RZ, P1 ;  /* 0x000000ff00007207 */ /* 0x000fe40000800000 */
[----:B------:R-:W-:-:S03]  /*4650*/  LOP3.LUT R7, R5, R2, RZ, 0x3c, !PT ;  /* 0x0000000205077212 */ /* 0x000fc600078e3cff */
[----:B------:R-:W-:Y:S01]  /*4660*/  IMAD R6, R0, 0x8, R3 ;  /* 0x0000000800067824 */ /* 0x000fe200078e0203 */
[----:B------:R-:W-:Y:S01]  /*4670*/  SHF.L.U32 R5, R7, 0x1f, RZ ;  /* 0x0000001f07057819 */ /* 0x000fe200000006ff */
[----:B-1----:R-:W-:Y:S06]  /*4680*/  @!P0 BRA `(.L_x_90) ;  /* 0x0000000800f88947 */ /* 0x002fec0003800000 */
.L_x_117:
[----:B------:R-:W1:Y:S01]  /*4690*/  SYNCS.PHASECHK.TRANS64.TRYWAIT P0, [R6+URZ], R5 ;  /* 0x00000005060075a7 */ /* 0x000e62000800017f */
[----:B------:R-:W-:-:S05]  /*46a0*/  VIADD R0, R0, 0x1 ;  /* 0x0000000100007836 */ /* 0x000fca0000000000 */
[----:B------:R-:W-:-:S04]  /*46b0*/  ISETP.NE.AND P1, PT, R0, 0x12, PT ;  /* 0x000000120000780c */ /* 0x000fc80003f25270 */
[----:B------:R-:W-:Y:S02]  /*46c0*/  SEL R2, RZ, 0x1, P1 ;  /* 0x00000001ff027807 */ /* 0x000fe40000800000 */
[----:B------:R-:W-:Y:S02]  /*46d0*/  SEL R0, R0, RZ, P1 ;  /* 0x000000ff00007207 */ /* 0x000fe40000800000 */
[----:B------:R-:W-:-:S03]  /*46e0*/  LOP3.LUT R7, R7, R2, RZ, 0x3c, !PT ;  /* 0x0000000207077212 */ /* 0x000fc600078e3cff */
[----:B0-----:R-:W-:Y:S01]  /*46f0*/  IMAD R9, R0, 0x8, R3 ;  /* 0x0000000800097824 */ /* 0x001fe200078e0203 */
[----:B------:R-:W-:Y:S01]  /*4700*/  SHF.L.U32 R4, R7, 0x1f, RZ ;  /* 0x0000001f07047819 */ /* 0x000fe200000006ff */
[----:B-1----:R-:W-:Y:S06]  /*4710*/  @!P0 BRA `(.L_x_91) ;  /* 0x0000000800e88947 */ /* 0x002fec0003800000 */
.L_x_118:
        /* <DEDUP_REMOVED lines=9> */
.L_x_119:
        /* <DEDUP_REMOVED lines=9> */
.L_x_120:
        /* <DEDUP_REMOVED lines=9> */
.L_x_121:
        /* <DEDUP_REMOVED lines=9> */
.L_x_122:
        /* <DEDUP_REMOVED lines=9> */
.L_x_123:
        /* <DEDUP_REMOVED lines=9> */
.L_x_124:
        /* <DEDUP_REMOVED lines=9> */
.L_x_125:
        /* <DEDUP_REMOVED lines=9> */
.L_x_126:
        /* <DEDUP_REMOVED lines=9> */
.L_x_127:
        /* <DEDUP_REMOVED lines=9> */
.L_x_128:
        /* <DEDUP_REMOVED lines=9> */
.L_x_129:
        /* <DEDUP_REMOVED lines=9> */
.L_x_130:
        /* <DEDUP_REMOVED lines=9> */
.L_x_131:
[----:B------:R-:W1:Y:S01]  /*4e70*/  SYNCS.PHASECHK.TRANS64.TRYWAIT P0, [R6+URZ], R5 ;  /* 0x00000005060075a7 */ /* 0x000e62000800017f */
[----:B------:R-:W-:-:S05]  /*4e80*/  VIADD R0, R0, 0x1 ;  /* 0x0000000100007836 */ /* 0x000fca0000000000 */
[----:B------:R-:W-:-:S04]  /*4e90*/  ISETP.NE.AND P1, PT, R0, 0x12, PT ;  /* 0x000000120000780c */ /* 0x000fc80003f25270 */
[----:B------:R-:W-:Y:S02]  /*4ea0*/  SEL R2, RZ, 0x1, P1 ;  /* 0x00000001ff027807 */ /* 0x000fe40000800000 */
[----:B------:R-:W-:Y:S02]  /*4eb0*/  SEL R0, R0, RZ, P1 ;  /* 0x000000ff00007207 */ /* 0x000fe40000800000 */
[----:B------:R-:W-:Y:S01]  /*4ec0*/  LOP3.LUT R2, R7, R2, RZ, 0x3c, !PT ;  /* 0x0000000207027212 */ /* 0x000fe200078e3cff */
[----:B-1----:R-:W-:Y:S06]  /*4ed0*/  @!P0 BRA `(.L_x_105) ;  /* 0x0000000800108947 */ /* 0x002fec0003800000 */
.L_x_132:
[----:B------:R-:W-:Y:S01]  /*4ee0*/  IMAD R3, R0, 0x8, R3 ;  /* 0x0000000800037824 */ /* 0x000fe200078e0203 */
[----:B------:R-:W-:-:S07]  /*4ef0*/  SHF.L.U32 R0, R2, 0x1f, RZ ;  /* 0x0000001f02007819 */ /* 0x000fce00000006ff */
.L_x_106:
[----:B--2---:R2:W3:Y:S02]  /*4f00*/  SYNCS.PHASECHK.TRANS64.TRYWAIT P0, [R3+URZ], R0 ;  /* 0x00000000030075a7 */ /* 0x0044e4000800017f */
[----:B---3--:R-:W-:Y:S05]  /*4f10*/  @!P0 NANOSLEEP.SYNCS 0x989680 ;  /* 0x009896800000895d */ /* 0x008fea0003900000 */
[----:B------:R-:W3:Y:S02]  /*4f20*/  @!P0 SYNCS.PHASECHK.TRANS64 P0, [R3+URZ], R0 ;  /* 0x00000000030085a7 */ /* 0x000ee4000800007f */
[----:B---3--:R-:W-:Y:S05]  /*4f30*/  @!P0 BRA `(.L_x_106) ;  /* 0xfffffffc00f08947 */ /* 0x008fea000383ffff */
.L_x_87:
[----:B------:R-:W-:Y:S05]  /*4f40*/  BSYNC B0 ;  /* 0x0000000000007941 */ /* 0x000fea0003800000 */
.L_x_86:
[----:B------:R-:W-:Y:S05]  /*4f50*/  EXIT ;  /* 0x000000000000794d */ /* 0x000fea0003800000 */
.L_x_16:
[----:B-1----:R-:W-:-:S04]  /*4f60*/  IMAD.U32 R3, RZ, RZ, UR43 ;  /* 0x0000002bff037e24 */ /* 0x002fc8000f8e00ff */
[----:B------:R1:W2:Y:S03]  /*4f70*/  SYNCS.PHASECHK.TRANS64.TRYWAIT P0, [R3+URZ+-0x8], R0 ;  /* 0xfffff800030075a7 */ /* 0x0002a6000800017f */
[----:B--2---:R-:W-:Y:S05]  /*4f80*/  @!P0 NANOSLEEP.SYNCS 0x989680 ;  /* 0x009896800000895d */ /* 0x004fea0003900000 */
[----:B------:R-:W2:Y:S02]  /*4f90*/  @!P0 SYNCS.PHASECHK.TRANS64 P0, [R3+URZ+-0x8], R0 ;  /* 0xfffff800030085a7 */ /* 0x000ea4000800007f */
[----:B--2---:R-:W-:Y:S05]  /*4fa0*/  @!P0 BRA `(.L_x_16) ;  /* 0xfffffffc00ec8947 */ /* 0x004fea000383ffff */
[----:B------:R-:W-:Y:S05]  /*4fb0*/  BRA `(.L_x_107) ;  /* 0xffffffc400e07947 */ /* 0x000fea000383ffff */
.L_x_21:
[----:B--2---:R2:W3:Y:S02]  /*4fc0*/  SYNCS.PHASECHK.TRANS64.TRYWAIT P1, [R3+URZ], R0 ;  /* 0x00000000030075a7 */ /* 0x0044e4000802017f */
[----:B---3--:R-:W-:Y:S05]  /*4fd0*/  @!P1 NANOSLEEP.SYNCS 0x989680 ;  /* 0x009896800000995d */ /* 0x008fea0003900000 */
[----:B------:R-:W3:Y:S02]  /*4fe0*/  @!P1 SYNCS.PHASECHK.TRANS64 P1, [R3+URZ], R0 ;  /* 0x00000000030095a7 */ /* 0x000ee4000802007f */
[----:B---3--:R-:W-:Y:S05]  /*4ff0*/  @!P1 BRA `(.L_x_21) ;  /* 0xfffffffc00f09947 */ /* 0x008fea000383ffff */
[----:B------:R-:W-:Y:S05]  /*5000*/  BRA `(.L_x_20) ;  /* 0xffffffc800447947 */ /* 0x000fea000383ffff */
.L_x_26:
[----:B--2---:R-:W-:-:S04]  /*5010*/  IMAD.U32 R4, RZ, RZ, UR4 ;  /* 0x00000004ff047e24 */ /* 0x004fc8000f8e00ff */
[----:B------:R2:W3:Y:S03]  /*5020*/  SYNCS.PHASECHK.TRANS64.TRYWAIT P1, [R4+URZ], R3 ;  /* 0x00000003040075a7 */ /* 0x0004e6000802017f */
[----:B---3--:R-:W-:Y:S05]  /*5030*/  @!P1 NANOSLEEP.SYNCS 0x989680 ;  /* 0x009896800000995d */ /* 0x008fea0003900000 */
[----:B------:R-:W3:Y:S02]  /*5040*/  @!P1 SYNCS.PHASECHK.TRANS64 P1, [R4+URZ], R3 ;  /* 0x00000003040095a7 */ /* 0x000ee4000802007f */
[----:B---3--:R-:W-:Y:S05]  /*5050*/  @!P1 BRA `(.L_x_26) ;  /* 0xfffffffc00ec9947 */ /* 0x008fea000383ffff */
[----:B------:R-:W-:Y:S05]  /*5060*/  BRA `(.L_x_25) ;  /* 0xffffffc800fc7947 */ /* 0x000fea000383ffff */
.L_x_32:
[----:B-1----:R-:W-:-:S04]  /*5070*/  IMAD.U32 R3, RZ, RZ, UR43 ;  /* 0x0000002bff037e24 */ /* 0x002fc8000f8e00ff */
[----:B------:R1:W2:Y:S03]  /*5080*/  SYNCS.PHASECHK.TRANS64.TRYWAIT P0, [R3+URZ+0x8], R0 ;  /* 0x00000800030075a7 */ /* 0x0002a6000800017f */
[----:B--2---:R-:W-:Y:S05]  /*5090*/  @!P0 NANOSLEEP.SYNCS 0x989680 ;  /* 0x009896800000895d */ /* 0x004fea0003900000 */
[----:B------:R-:W2:Y:S02]  /*50a0*/  @!P0 SYNCS.PHASECHK.TRANS64 P0, [R3+URZ+0x8], R0 ;  /* 0x00000800030085a7 */ /* 0x000ea4000800007f */
[----:B--2---:R-:W-:Y:S05]  /*50b0*/  @!P0 BRA `(.L_x_32) ;  /* 0xfffffffc00ec8947 */ /* 0x004fea000383ffff */
[----:B------:R-:W-:Y:S05]  /*50c0*/  BRA `(.L_x_108) ;  /* 0xffffffd000307947 */ /* 0x000fea000383ffff */
.L_x_73:
[----:B------:R-:W-:Y:S01]  /*50d0*/  BSSY B1, `(.L_x_109) ;  /* 0x0000006000017945 */ /* 0x000fe20003800000 */
[----:B------:R-:W-:-:S07]  /*50e0*/  IMAD.MOV.U32 R15, RZ, RZ, -0x1 ;  /* 0xffffffffff0f7424 */ /* 0x000fce00078e00ff */
[----:B-----5:R-:W-:Y:S05]  /*50f0*/  WARPSYNC.COLLECTIVE R15, `(.L_x_110) ;  /* 0x000000000f0c7348 */ /* 0x020fea0003c00000 */
[----:B------:R-:W-:Y:S02]  /*5100*/  ELECT P6, UR62, PT ;  /* 0x00000000003e782f */ /* 0x000fe400038c0000 */
[----:B------:R-:W-:Y:S01]  /*5110*/  MOV R14, UR62 ;  /* 0x0000003e000e7c02 */ /* 0x000fe20008000f00 */
[----:B-----5:R-:W-:Y:S10]  /*5120*/  ENDCOLLECTIVE ;  /* 0x000000000000791b */ /* 0x020ff40003800000 */
.L_x_110:
[----:B------:R-:W-:Y:S05]  /*5130*/  BSYNC B1 ;  /* 0x0000000000017941 */ /* 0x000fea0003800000 */
.L_x_109:
[----:B------:R-:W-:Y:S05]  /*5140*/  BRA `(.L_x_111) ;  /* 0xffffffe8000c7947 */ /* 0x000fea000383ffff */
.L_x_76:
[----:B-1----:R1:W2:Y:S02]  /*5150*/  SYNCS.PHASECHK.TRANS64.TRYWAIT P1, [R11+URZ+0x90], R6 ;  /* 0x000090060b0075a7 */ /* 0x0022a4000802017f */
[----:B--2---:R-:W-:Y:S05]  /*5160*/  @!P1 NANOSLEEP.SYNCS 0x989680 ;  /* 0x009896800000995d */ /* 0x004fea0003900000 */
[----:B------:R-:W2:Y:S02]  /*5170*/  @!P1 SYNCS.PHASECHK.TRANS64 P1, [R11+URZ+0x90], R6 ;  /* 0x000090060b0095a7 */ /* 0x000ea4000802007f */
[----:B--2---:R-:W-:Y:S05]  /*5180*/  @!P1 BRA `(.L_x_76) ;  /* 0xfffffffc00f09947 */ /* 0x004fea000383ffff */
[----:B------:R-:W-:Y:S05]  /*5190*/  BRA `(.L_x_112) ;  /* 0xffffffe800407947 */ /* 0x000fea000383ffff */
.L_x_85:
[----:B------:R-:W-:Y:S01]  /*51a0*/  BSSY B0, `(.L_x_113) ;  /* 0x0000006000007945 */ /* 0x000fe20003800000 */
[----:B------:R-:W-:-:S07]  /*51b0*/  IMAD.MOV.U32 R15, RZ, RZ, -0x1 ;  /* 0xffffffffff0f7424 */ /* 0x000fce00078e00ff */
[----:B-----5:R-:W-:Y:S05]  /*51c0*/  WARPSYNC.COLLECTIVE R15, `(.L_x_114) ;  /* 0x000000000f0c7348 */ /* 0x020fea0003c00000 */
[----:B------:R-:W-:Y:S02]  /*51d0*/  ELECT P6, UR62, PT ;  /* 0x00000000003e782f */ /* 0x000fe400038c0000 */
[----:B------:R-:W-:Y:S01]  /*51e0*/  MOV R14, UR62 ;  /* 0x0000003e000e7c02 */ /* 0x000fe20008000f00 */
[----:B-----5:R-:W-:Y:S10]  /*51f0*/  ENDCOLLECTIVE ;  /* 0x000000000000791b */ /* 0x020ff40003800000 */
.L_x_114:
[----:B------:R-:W-:Y:S05]  /*5200*/  BSYNC B0 ;  /* 0x0000000000007941 */ /* 0x000fea0003800000 */
.L_x_113:
[----:B------:R-:W-:Y:S05]  /*5210*/  BRA `(.L_x_115) ;  /* 0xfffffff000a47947 */ /* 0x000fea000383ffff */
.L_x_89:
[----:B0-----:R0:W1:Y:S02]  /*5220*/  SYNCS.PHASECHK.TRANS64.TRYWAIT P0, [R7+URZ], R2 ;  /* 0x00000002070075a7 */ /* 0x001064000800017f */
[----:B-1----:R-:W-:Y:S05]  /*5230*/  @!P0 NANOSLEEP.SYNCS 0x989680 ;  /* 0x009896800000895d */ /* 0x002fea0003900000 */
[----:B------:R-:W1:Y:S02]  /*5240*/  @!P0 SYNCS.PHASECHK.TRANS64 P0, [R7+URZ], R2 ;  /* 0x00000002070085a7 */ /* 0x000e64000800007f */
[----:B-1----:R-:W-:Y:S05]  /*5250*/  @!P0 BRA `(.L_x_89) ;  /* 0xfffffffc00f08947 */ /* 0x002fea000383ffff */
[----:B------:R-:W-:Y:S05]  /*5260*/  BRA `(.L_x_116) ;  /* 0xfffffff000e47947 */ /* 0x000fea000383ffff */
.L_x_90:
[----:B0-----:R0:W1:Y:S02]  /*5270*/  SYNCS.PHASECHK.TRANS64.TRYWAIT P0, [R9+URZ], R4 ;  /* 0x00000004090075a7 */ /* 0x001064000800017f */
[----:B-1----:R-:W-:Y:S05]  /*5280*/  @!P0 NANOSLEEP.SYNCS 0x989680 ;  /* 0x009896800000895d */ /* 0x002fea0003900000 */
[----:B------:R-:W1:Y:S02]  /*5290*/  @!P0 SYNCS.PHASECHK.TRANS64 P0, [R9+URZ], R4 ;  /* 0x00000004090085a7 */ /* 0x000e64000800007f */
[----:B-1----:R-:W-:Y:S05]  /*52a0*/  @!P0 BRA `(.L_x_90) ;  /* 0xfffffffc00f08947 */ /* 0x002fea000383ffff */
[----:B------:R-:W-:Y:S05]  /*52b0*/  BRA `(.L_x_117) ;  /* 0xfffffff000f47947 */ /* 0x000fea000383ffff */
.L_x_91:
[----:B0-----:R0:W1:Y:S02]  /*52c0*/  SYNCS.PHASECHK.TRANS64.TRYWAIT P0, [R6+URZ], R5 ;  /* 0x00000005060075a7 */ /* 0x001064000800017f */
[----:B-1----:R-:W-:Y:S05]  /*52d0*/  @!P0 NANOSLEEP.SYNCS 0x989680 ;  /* 0x009896800000895d */ /* 0x002fea0003900000 */
[----:B------:R-:W1:Y:S02]  /*52e0*/  @!P0 SYNCS.PHASECHK.TRANS64 P0, [R6+URZ], R5 ;  /* 0x00000005060085a7 */ /* 0x000e64000800007f */
[----:B-1----:R-:W-:Y:S05]  /*52f0*/  @!P0 BRA `(.L_x_91) ;  /* 0xfffffffc00f08947 */ /* 0x002fea000383ffff */
[----:B------:R-:W-:Y:S05]  /*5300*/  BRA `(.L_x_118) ;  /* 0xfffffff400047947 */ /* 0x000fea000383ffff */
.L_x_92:
[----:B0-----:R0:W1:Y:S02]  /*5310*/  SYNCS.PHASECHK.TRANS64.TRYWAIT P0, [R9+URZ], R4 ;  /* 0x00000004090075a7 */ /* 0x001064000800017f */
[----:B-1----:R-:W-:Y:S05]  /*5320*/  @!P0 NANOSLEEP.SYNCS 0x989680 ;  /* 0x009896800000895d */ /* 0x002fea0003900000 */
[----:B------:R-:W1:Y:S02]  /*5330*/  @!P0 SYNCS.PHASECHK.TRANS64 P0, [R9+URZ], R4 ;  /* 0x00000004090085a7 */ /* 0x000e64000800007f */
[----:B-1----:R-:W-:Y:S05]  /*5340*/  @!P0 BRA `(.L_x_92) ;  /* 0xfffffffc00f08947 */ /* 0x002fea000383ffff */
[----:B------:R-:W-:Y:S05]  /*5350*/  BRA `(.L_x_119) ;  /* 0xfffffff400147947 */ /* 0x000fea000383ffff */
.L_x_93:
[----:B0-----:R0:W1:Y:S02]  /*5360*/  SYNCS.PHASECHK.TRANS64.TRYWAIT P0, [R6+URZ], R5 ;  /* 0x00000005060075a7 */ /* 0x001064000800017f */
[----:B-1----:R-:W-:Y:S05]  /*5370*/  @!P0 NANOSLEEP.SYNCS 0x989680 ;  /* 0x009896800000895d */ /* 0x002fea0003900000 */
[----:B------:R-:W1:Y:S02]  /*5380*/  @!P0 SYNCS.PHASECHK.TRANS64 P0, [R6+URZ], R5 ;  /* 0x00000005060085a7 */ /* 0x000e64000800007f */
[----:B-1----:R-:W-:Y:S05]  /*5390*/  @!P0 BRA `(.L_x_93) ;  /* 0xfffffffc00f08947 */ /* 0x002fea000383ffff */
[----:B------:R-:W-:Y:S05]  /*53a0*/  BRA `(.L_x_120) ;  /* 0xfffffff400247947 */ /* 0x000fea000383ffff */
.L_x_94:
[----:B0-----:R0:W1:Y:S02]  /*53b0*/  SYNCS.PHASECHK.TRANS64.TRYWAIT P0, [R9+URZ], R4 ;  /* 0x00000004090075a7 */ /* 0x001064000800017f */
[----:B-1----:R-:W-:Y:S05]  /*53c0*/  @!P0 NANOSLEEP.SYNCS 0x989680 ;  /* 0x009896800000895d */ /* 0x002fea0003900000 */
[----:B------:R-:W1:Y:S02]  /*53d0*/  @!P0 SYNCS.PHASECHK.TRANS64 P0, [R9+URZ], R4 ;  /* 0x00000004090085a7 */ /* 0x000e64000800007f */
[----:B-1----:R-:W-:Y:S05]  /*53e0*/  @!P0 BRA `(.L_x_94) ;  /* 0xfffffffc00f08947 */ /* 0x002fea000383ffff */
[----:B------:R-:W-:Y:S05]  /*53f0*/  BRA `(.L_x_121) ;  /* 0xfffffff400347947 */ /* 0x000fea000383ffff */
.L_x_95:
[----:B0-----:R0:W1:Y:S02]  /*5400*/  SYNCS.PHASECHK.TRANS64.TRYWAIT P0, [R6+URZ], R5 ;  /* 0x00000005060075a7 */ /* 0x001064000800017f */
[----:B-1----:R-:W-:Y:S05]  /*5410*/  @!P0 NANOSLEEP.SYNCS 0x989680 ;  /* 0x009896800000895d */ /* 0x002fea0003900000 */
[----:B------:R-:W1:Y:S02]  /*5420*/  @!P0 SYNCS.PHASECHK.TRANS64 P0, [R6+URZ], R5 ;  /* 0x00000005060085a7 */ /* 0x000e64000800007f */
[----:B-1----:R-:W-:Y:S05]  /*5430*/  @!P0 BRA `(.L_x_95) ;  /* 0xfffffffc00f08947 */ /* 0x002fea000383ffff */
[----:B------:R-:W-:Y:S05]  /*5440*/  BRA `(.L_x_122) ;  /* 0xfffffff400447947 */ /* 0x000fea000383ffff */
.L_x_96:
[----:B0-----:R0:W1:Y:S02]  /*5450*/  SYNCS.PHASECHK.TRANS64.TRYWAIT P0, [R9+URZ], R4 ;  /* 0x00000004090075a7 */ /* 0x001064000800017f */
[----:B-1----:R-:W-:Y:S05]  /*5460*/  @!P0 NANOSLEEP.SYNCS 0x989680 ;  /* 0x009896800000895d */ /* 0x002fea0003900000 */
[----:B------:R-:W1:Y:S02]  /*5470*/  @!P0 SYNCS.PHASECHK.TRANS64 P0, [R9+URZ], R4 ;  /* 0x00000004090085a7 */ /* 0x000e64000800007f */
[----:B-1----:R-:W-:Y:S05]  /*5480*/  @!P0 BRA `(.L_x_96) ;  /* 0xfffffffc00f08947 */ /* 0x002fea000383ffff */
[----:B------:R-:W-:Y:S05]  /*5490*/  BRA `(.L_x_123) ;  /* 0xfffffff400547947 */ /* 0x000fea000383ffff */
.L_x_97:
[----:B0-----:R0:W1:Y:S02]  /*54a0*/  SYNCS.PHASECHK.TRANS64.TRYWAIT P0, [R6+URZ], R5 ;  /* 0x00000005060075a7 */ /* 0x001064000800017f */
[----:B-1----:R-:W-:Y:S05]  /*54b0*/  @!P0 NANOSLEEP.SYNCS 0x989680 ;  /* 0x009896800000895d */ /* 0x002fea0003900000 */
[----:B------:R-:W1:Y:S02]  /*54c0*/  @!P0 SYNCS.PHASECHK.TRANS64 P0, [R6+URZ], R5 ;  /* 0x00000005060085a7 */ /* 0x000e64000800007f */
[----:B-1----:R-:W-:Y:S05]  /*54d0*/  @!P0 BRA `(.L_x_97) ;  /* 0xfffffffc00f08947 */ /* 0x002fea000383ffff */
[----:B------:R-:W-:Y:S05]  /*54e0*/  BRA `(.L_x_124) ;  /* 0xfffffff400647947 */ /* 0x000fea000383ffff */
.L_x_98:
[----:B0-----:R0:W1:Y:S02]  /*54f0*/  SYNCS.PHASECHK.TRANS64.TRYWAIT P0, [R9+URZ], R4 ;  /* 0x00000004090075a7 */ /* 0x001064000800017f */
[----:B-1----:R-:W-:Y:S05]  /*5500*/  @!P0 NANOSLEEP.SYNCS 0x989680 ;  /* 0x009896800000895d */ /* 0x002fea0003900000 */
[----:B------:R-:W1:Y:S02]  /*5510*/  @!P0 SYNCS.PHASECHK.TRANS64 P0, [R9+URZ], R4 ;  /* 0x00000004090085a7 */ /* 0x000e64000800007f */
[----:B-1----:R-:W-:Y:S05]  /*5520*/  @!P0 BRA `(.L_x_98) ;  /* 0xfffffffc00f08947 */ /* 0x002fea000383ffff */
[----:B------:R-:W-:Y:S05]  /*5530*/  BRA `(.L_x_125) ;  /* 0xfffffff400747947 */ /* 0x000fea000383ffff */
.L_x_99:
[----:B0-----:R0:W1:Y:S02]  /*5540*/  SYNCS.PHASECHK.TRANS64.TRYWAIT P0, [R6+URZ], R5 ;  /* 0x00000005060075a7 */ /* 0x001064000800017f */
[----:B-1----:R-:W-:Y:S05]  /*5550*/  @!P0 NANOSLEEP.SYNCS 0x989680 ;  /* 0x009896800000895d */ /* 0x002fea0003900000 */
[----:B------:R-:W1:Y:S02]  /*5560*/  @!P0 SYNCS.PHASECHK.TRANS64 P0, [R6+URZ], R5 ;  /* 0x00000005060085a7 */ /* 0x000e64000800007f */
[----:B-1----:R-:W-:Y:S05]  /*5570*/  @!P0 BRA `(.L_x_99) ;  /* 0xfffffffc00f08947 */ /* 0x002fea000383ffff */
[----:B------:R-:W-:Y:S05]  /*5580*/  BRA `(.L_x_126) ;  /* 0xfffffff400847947 */ /* 0x000fea000383ffff */
.L_x_100:
[----:B0-----:R0:W1:Y:S02]  /*5590*/  SYNCS.PHASECHK.TRANS64.TRYWAIT P0, [R9+URZ], R4 ;  /* 0x00000004090075a7 */ /* 0x001064000800017f */
[----:B-1----:R-:W-:Y:S05]  /*55a0*/  @!P0 NANOSLEEP.SYNCS 0x989680 ;  /* 0x009896800000895d */ /* 0x002fea0003900000 */
[----:B------:R-:W1:Y:S02]  /*55b0*/  @!P0 SYNCS.PHASECHK.TRANS64 P0, [R9+URZ], R4 ;  /* 0x00000004090085a7 */ /* 0x000e64000800007f */
[----:B-1----:R-:W-:Y:S05]  /*55c0*/  @!P0 BRA `(.L_x_100) ;  /* 0xfffffffc00f08947 */ /* 0x002fea000383ffff */
[----:B------:R-:W-:Y:S05]  /*55d0*/  BRA `(.L_x_127) ;  /* 0xfffffff400947947 */ /* 0x000fea000383ffff */
.L_x_101:
[----:B0-----:R0:W1:Y:S02]  /*55e0*/  SYNCS.PHASECHK.TRANS64.TRYWAIT P0, [R6+URZ], R5 ;  /* 0x00000005060075a7 */ /* 0x001064000800017f */
[----:B-1----:R-:W-:Y:S05]  /*55f0*/  @!P0 NANOSLEEP.SYNCS 0x989680 ;  /* 0x009896800000895d */ /* 0x002fea0003900000 */
[----:B------:R-:W1:Y:S02]  /*5600*/  @!P0 SYNCS.PHASECHK.TRANS64 P0, [R6+URZ], R5 ;  /* 0x00000005060085a7 */ /* 0x000e64000800007f */
[----:B-1----:R-:W-:Y:S05]  /*5610*/  @!P0 BRA `(.L_x_101) ;  /* 0xfffffffc00f08947 */ /* 0x002fea000383ffff */
[----:B------:R-:W-:Y:S05]  /*5620*/  BRA `(.L_x_128) ;  /* 0xfffffff400a47947 */ /* 0x000fea000383ffff */
.L_x_102:
[----:B0-----:R0:W1:Y:S02]  /*5630*/  SYNCS.PHASECHK.TRANS64.TRYWAIT P0, [R9+URZ], R4 ;  /* 0x00000004090075a7 */ /* 0x001064000800017f */
[----:B-1----:R-:W-:Y:S05]  /*5640*/  @!P0 NANOSLEEP.SYNCS 0x989680 ;  /* 0x009896800000895d */ /* 0x002fea0003900000 */
[----:B------:R-:W1:Y:S02]  /*5650*/  @!P0 SYNCS.PHASECHK.TRANS64 P0, [R9+URZ], R4 ;  /* 0x00000004090085a7 */ /* 0x000e64000800007f */
[----:B-1----:R-:W-:Y:S05]  /*5660*/  @!P0 BRA `(.L_x_102) ;  /* 0xfffffffc00f08947 */ /* 0x002fea000383ffff */
[----:B------:R-:W-:Y:S05]  /*5670*/  BRA `(.L_x_129) ;  /* 0xfffffff400b47947 */ /* 0x000fea000383ffff */
.L_x_103:
[----:B0-----:R0:W1:Y:S02]  /*5680*/  SYNCS.PHASECHK.TRANS64.TRYWAIT P0, [R6+URZ], R5 ;  /* 0x00000005060075a7 */ /* 0x001064000800017f */
[----:B-1----:R-:W-:Y:S05]  /*5690*/  @!P0 NANOSLEEP.SYNCS 0x989680 ;  /* 0x009896800000895d */ /* 0x002fea0003900000 */
[----:B------:R-:W1:Y:S02]  /*56a0*/  @!P0 SYNCS.PHASECHK.TRANS64 P0, [R6+URZ], R5 ;  /* 0x00000005060085a7 */ /* 0x000e64000800007f */
[----:B-1----:R-:W-:Y:S05]  /*56b0*/  @!P0 BRA `(.L_x_103) ;  /* 0xfffffffc00f08947 */ /* 0x002fea000383ffff */
[----:B------:R-:W-:Y:S05]  /*56c0*/  BRA `(.L_x_130) ;  /* 0xfffffff400c47947 */ /* 0x000fea000383ffff */
.L_x_104:
[----:B0-----:R0:W1:Y:S02]  /*56d0*/  SYNCS.PHASECHK.TRANS64.TRYWAIT P0, [R9+URZ], R4 ;  /* 0x00000004090075a7 */ /* 0x001064000800017f */
[----:B-1----:R-:W-:Y:S05]  /*56e0*/  @!P0 NANOSLEEP.SYNCS 0x989680 ;  /* 0x009896800000895d */ /* 0x002fea0003900000 */
[----:B------:R-:W1:Y:S02]  /*56f0*/  @!P0 SYNCS.PHASECHK.TRANS64 P0, [R9+URZ], R4 ;  /* 0x00000004090085a7 */ /* 0x000e64000800007f */
[----:B-1----:R-:W-:Y:S05]  /*5700*/  @!P0 BRA `(.L_x_104) ;  /* 0xfffffffc00f08947 */ /* 0x002fea000383ffff */
[----:B------:R-:W-:Y:S05]  /*5710*/  BRA `(.L_x_131) ;  /* 0xfffffff400d47947 */ /* 0x000fea000383ffff */
.L_x_105:
[----:B-1----:R1:W2:Y:S02]  /*5720*/  SYNCS.PHASECHK.TRANS64.TRYWAIT P0, [R6+URZ], R5 ;  /* 0x00000005060075a7 */ /* 0x0022a4000800017f */
[----:B--2---:R-:W-:Y:S05]  /*5730*/  @!P0 NANOSLEEP.SYNCS 0x989680 ;  /* 0x009896800000895d */ /* 0x004fea0003900000 */
[----:B------:R-:W2:Y:S02]  /*5740*/  @!P0 SYNCS.PHASECHK.TRANS64 P0, [R6+URZ], R5 ;  /* 0x00000005060085a7 */ /* 0x000ea4000800007f */
[----:B--2---:R-:W-:Y:S05]  /*5750*/  @!P0 BRA `(.L_x_105) ;  /* 0xfffffffc00f08947 */ /* 0x004fea000383ffff */
[----:B------:R-:W-:Y:S05]  /*5760*/  BRA `(.L_x_132) ;  /* 0xfffffff400dc7947 */ /* 0x000fea000383ffff */
.L_x_133:
[----:B------:R-:W-:-:S00]  /*5770*/  BRA `(.L_x_133) ;  /* 0xfffffffc00fc7947 */ /* 0x000fc0000383ffff */
[----:B------:R-:W-:-:S00]  /*5780*/  NOP ;  /* 0x0000000000007918 */ /* 0x000fc00000000000 */
[----:B------:R-:W-:-:S00]  /*5790*/  NOP ;  /* 0x0000000000007918 */ /* 0x000fc00000000000 */
[----:B------:R-:W-:-:S00]  /*57a0*/  NOP ;  /* 0x0000000000007918 */ /* 0x000fc00000000000 */
[----:B------:R-:W-:-:S00]  /*57b0*/  NOP ;  /* 0x0000000000007918 */ /* 0x000fc00000000000 */
[----:B------:R-:W-:-:S00]  /*57c0*/  NOP ;  /* 0x0000000000007918 */ /* 0x000fc00000000000 */
[----:B------:R-:W-:-:S00]  /*57d0*/  NOP ;  /* 0x0000000000007918 */ /* 0x000fc00000000000 */
[----:B------:R-:W-:-:S00]  /*57e0*/  NOP ;  /* 0x0000000000007918 */ /* 0x000fc00000000000 */
[----:B------:R-:W-:-:S00]  /*57f0*/  NOP ;  /* 0x0000000000007918 */ /* 0x000fc00000000000 */
.L_x_134:


//--------------------- .nv.global.init           --------------------------
	.section	.nv.global.init,"aw",@progbits
.nv.global.init:
	.type		$str$22,@object
	.size		$str$22,($str$23 - $str$22)
$str$22:
        /*0000*/ 	.byte	0x6b, 0x5f, 0x74, 0x69, 0x6c, 0x65, 0x5f, 0x63, 0x6f, 0x75, 0x6e, 0x74, 0x20, 0x3e, 0x3d, 0x20
        /*0010*/ 	.byte	0x31, 0x00
	.type		$str$23,@object
	.size		$str$23,(__unnamed_1 - $str$23)
$str$23:
        /*0012*/ 	.byte	0x2f, 0x74, 0x6d, 0x70, 0x2f, 0x63, 0x75, 0x74, 0x6c, 0x61, 0x73, 0x73, 0x5f, 0x73, 0x77, 0x65
        /*0022*/ 	.byte	0x65, 0x70, 0x5f, 0x73, 0x72, 0x63, 0x2f, 0x69, 0x6e, 0x63, 0x6c, 0x75, 0x64, 0x65, 0x2f, 0x63
        /*0032*/ 	.byte	0x75, 0x74, 0x6c, 0x61, 0x73, 0x73, 0x2f, 0x67, 0x65, 0x6d, 0x6d, 0x2f, 0x63, 0x6f, 0x6c, 0x6c
        /*0042*/ 	.byte	0x65, 0x63, 0x74, 0x69, 0x76, 0x65, 0x2f, 0x73, 0x6d, 0x39, 0x30, 0x5f, 0x6d, 0x6d, 0x61, 0x5f
        /*0052*/ 	.byte	0x74, 0x6d, 0x61, 0x5f, 0x67, 0x6d, 0x6d, 0x61, 0x5f, 0x73, 0x73, 0x5f, 0x77, 0x61, 0x72, 0x70
        /*0062*/ 	.byte	0x73, 0x70, 0x65, 0x63, 0x69, 0x61, 0x6c, 0x69, 0x7a, 0x65, 0x64, 0x2e, 0x68, 0x70, 0x70, 0x00
	.type		__unnamed_1,@object
	.size		__unnamed_1,(.L_0 - __unnamed_1)
__unnamed_1:
        /*0072*/ 	.byte	0x76, 0x6f, 0x69, 0x64, 0x20, 0x63, 0x75, 0x74, 0x6c, 0x61, 0x73, 0x73, 0x3a, 0x3a, 0x67, 0x65
        /* <DEDUP_REMOVED lines=171> */
        /*0b32*/ 	.byte	0x74, 0x65, 0x3a, 0x3a, 0x69, 0x64, 0x65, 0x6e, 0x74, 0x69, 0x74, 0x79, 0x5d, 0x00
.L_0:


//--------------------- .nv.shared._ZN7cutlass13device_kernelINS_4gemm6kernel13GemmUniversalIN4cute5tupleIJiiiiEEENS1_10collective13CollectiveMmaINS1_34MainloopSm90TmaGmmaWarpSpecializedILi18ENS5_IJNS4_1CILi1EEESB_SB_EEENS1_32KernelTmaWarpSpecializedPingpongEEENS5_IJNSA_ILi64EEENSA_ILi32EEENSA_ILi128EEEEEEaNS5_IJlSB_lEEEaSJ_NS4_8TiledMMAINS4_8MMA_AtomIJNS4_4SM904GMMA26MMA_64x32x32_S32S8S8_SS_TNEEEENS4_6LayoutISC_NS5_IJNSA_ILi0EEESR_SR_EEEEENS5_IJNS4_10UnderscoreESU_SU_EEEEENS4_13SM90_TMA_LOADENS4_14ComposedLayoutINS4_7SwizzleILi3ELi4ELi3EEENS4_18smem_ptr_flag_bitsILi8EEENSQ_INS5_IJNSA_ILi8EEESH_EEENS5_IJSH_SB_EEEEEEEvNS4_8identityESX_S17_vS18_EENS_8epilogue10collective6detail29Sm90TmaWarpSpecializedAdapterINS1B_15DefaultEpilogueIaSJ_SJ_NS1A_6thread17LinearCombinationIaLi1EiiLNS1F_9ScaleType4KindE0ELNS_15FloatRoundStyleE2EaEENS1_15EpilogueDefaultEEEEEvvEEEEvNT_6ParamsE --------------------------
	.section	.nv.shared._ZN7cutlass13device_kernelINS_4gemm6kernel13GemmUniversalIN4cute5tupleIJiiiiEEENS1_10collective13CollectiveMmaINS1_34MainloopSm90TmaGmmaWarpSpecializedILi18ENS5_IJNS4_1CILi1EEESB_SB_EEENS1_32KernelTmaWarpSpecializedPingpongEEENS5_IJNSA_ILi64EEENSA_ILi32EEENSA_ILi128EEEEEEaNS5_IJlSB_lEEEaSJ_NS4_8TiledMMAINS4_8MMA_AtomIJNS4_4SM904GMMA26MMA_64x32x32_S32S8S8_SS_TNEEEENS4_6LayoutISC_NS5_IJNSA_ILi0EEESR_SR_EEEEENS5_IJNS4_10UnderscoreESU_SU_EEEEENS4_13SM90_TMA_LOADENS4_14ComposedLayoutINS4_7SwizzleILi3ELi4ELi3EEENS4_18smem_ptr_flag_bitsILi8EEENSQ_INS5_IJNSA_ILi8EEESH_EEENS5_IJSH_SB_EEEEEEEvNS4_8identityESX_S17_vS18_EENS_8epilogue10collective6detail29Sm90TmaWarpSpecializedAdapterINS1B_15DefaultEpilogueIaSJ_SJ_NS1A_6thread17LinearCombinationIaLi1EiiLNS1F_9ScaleType4KindE0ELNS_15FloatRoundStyleE2EaEENS1_15EpilogueDefaultEEEEEvvEEEEvNT_6ParamsE,"aw",@nobits
	.sectionflags	@""
	.align	16
	.zero		1024


//--------------------- .nv.shared.reserved.0     --------------------------
	.section	.nv.shared.reserved.0,"aw",@nobits
	.weak		__nv_reservedSMEM_offset_0_alias
	.size		__nv_reservedSMEM_offset_0_alias, 0, 0
	.other		__nv_reservedSMEM_offset_0_alias,@"STO_CUDA_RESERVED_SHARED STV_DEFAULT"
__nv_reservedSMEM_offset_0_alias:
	.zero		0


//--------------------- .nv.global                --------------------------
	.section	.nv.global,"aw",@nobits
.nv.global:
	.type		_ZN40_INTERNAL_079e12a3_4_k_cu_d5e77b2e_127864cute1_E,@object
	.size		_ZN40_INTERNAL_079e12a3_4_k_cu_d5e77b2e_127864cute1_E,(_ZN40_INTERNAL_079e12a3_4_k_cu_d5e77b2e_127864cuda3std3__45__cpo6cbeginE - _ZN40_INTERNAL_079e12a3_4_k_cu_d5e77b2e_127864cute1_E)
_ZN40_INTERNAL_079e12a3_4_k_cu_d5e77b2e_127864cute1_E:
	.zero		1
	.type		_ZN40_INTERNAL_079e12a3_4_k_cu_d5e77b2e_127864cuda3std3__45__cpo6cbeginE,@object
	.size		_ZN40_INTERNAL_079e12a3_4_k_cu_d5e77b2e_127864cuda3std3__45__cpo6cbeginE,(_ZN40_INTERNAL_079e12a3_4_k_cu_d5e77b2e_127864cuda3std3__48in_placeE - _ZN40_INTERNAL_079e12a3_4_k_cu_d5e77b2e_127864cuda3std3__45__cpo6cbeginE)
_ZN40_INTERNAL_079e12a3_4_k_cu_d5e77b2e_127864cuda3std3__45__cpo6cbeginE:
	.zero		1
	.type		_ZN40_INTERNAL_079e12a3_4_k_cu_d5e77b2e_127864cuda3std3__48in_placeE,@object
	.size		_ZN40_INTERNAL_079e12a3_4_k_cu_d5e77b2e_127864cuda3std3__48in_placeE,(_ZN40_INTERNAL_079e12a3_4_k_cu_d5e77b2e_127864cuda3std6ranges3__45__cpo9iter_moveE - _ZN40_INTERNAL_079e12a3_4_k_cu_d5e77b2e_127864cuda3std3__48in_placeE)
_ZN40_INTERNAL_079e12a3_4_k_cu_d5e77b2e_127864cuda3std3__48in_placeE:
	.zero		1
	.type		_ZN40_INTERNAL_079e12a3_4_k_cu_d5e77b2e_127864cuda3std6ranges3__45__cpo9iter_moveE,@object
	.size		_ZN40_INTERNAL_079e12a3_4_k_cu_d5e77b2e_127864cuda3std6ranges3__45__cpo9iter_moveE,(_ZN40_INTERNAL_079e12a3_4_k_cu_d5e77b2e_127864cuda3std3__45__cpo5beginE - _ZN40_INTERNAL_079e12a3_4_k_cu_d5e77b2e_127864cuda3std6ranges3__45__cpo9iter_moveE)
_ZN40_INTERNAL_079e12a3_4_k_cu_d5e77b2e_127864cuda3std6ranges3__45__cpo9iter_moveE:
	.zero		1
	.type		_ZN40_INTERNAL_079e12a3_4_k_cu_d5e77b2e_127864cuda3std3__45__cpo5beginE,@object
	.size		_ZN40_INTERNAL_079e12a3_4_k_cu_d5e77b2e_127864cuda3std3__45__cpo5beginE,(_ZN40_INTERNAL_079e12a3_4_k_cu_d5e77b2e_127864cuda3std3__442_GLOBAL__N__079e12a3_4_k_cu_d5e77b2e_127866ignoreE - _ZN40_INTERNAL_079e12a3_4_k_cu_d5e77b2e_127864cuda3std3__45__cpo5beginE)
_ZN40_INTERNAL_079e12a3_4_k_cu_d5e77b2e_127864cuda3std3__45__cpo5beginE:
	.zero		1
	.type		_ZN40_INTERNAL_079e12a3_4_k_cu_d5e77b2e_127864cuda3std3__442_GLOBAL__N__079e12a3_4_k_cu_d5e77b2e_127866ignoreE,@object
	.size		_ZN40_INTERNAL_079e12a3_4_k_cu_d5e77b2e_127864cuda3std3__442_GLOBAL__N__079e12a3_4_k_cu_d5e77b2e_127866ignoreE,(_ZN40_INTERNAL_079e12a3_4_k_cu_d5e77b2e_127864cute7productE - _ZN40_INTERNAL_079e12a3_4_k_cu_d5e77b2e_127864cuda3std3__442_GLOBAL__N__079e12a3_4_k_cu_d5e77b2e_127866ignoreE)
_ZN40_INTERNAL_079e12a3_4_k_cu_d5e77b2e_127864cuda3std3__442_GLOBAL__N__079e12a3_4_k_cu_d5e77b2e_127866ignoreE:
	.zero		1
	.type		_ZN40_INTERNAL_079e12a3_4_k_cu_d5e77b2e_127864cute7productE,@object
	.size		_ZN40_INTERNAL_079e12a3_4_k_cu_d5e77b2e_127864cute7productE,(_ZN40_INTERNAL_079e12a3_4_k_cu_d5e77b2e_127864cuda3std3__45__cpo3endE - _ZN40_INTERNAL_079e12a3_4_k_cu_d5e77b2e_127864cute7productE)
_ZN40_INTERNAL_079e12a3_4_k_cu_d5e77b2e_127864cute7productE:
	.zero		1
	.type		_ZN40_INTERNAL_079e12a3_4_k_cu_d5e77b2e_127864cuda3std3__45__cpo3endE,@object
	.size		_ZN40_INTERNAL_079e12a3_4_k_cu_d5e77b2e_127864cuda3std3__45__cpo3endE,(_ZN40_INTERNAL_079e12a3_4_k_cu_d5e77b2e_127864cuda3std3__419piecewise_constructE - _ZN40_INTERNAL_079e12a3_4_k_cu_d5e77b2e_127864cuda3std3__45__cpo3endE)
_ZN40_INTERNAL_079e12a3_4_k_cu_d5e77b2e_127864cuda3std3__45__cpo3endE:
	.zero		1
	.type		_ZN40_INTERNAL_079e12a3_4_k_cu_d5e77b2e_127864cuda3std3__419piecewise_constructE,@object
	.size		_ZN40_INTERNAL_079e12a3_4_k_cu_d5e77b2e_127864cuda3std3__419piecewise_constructE,(_ZN40_INTERNAL_079e12a3_4_k_cu_d5e77b2e_127864cuda3std3__45__cpo4cendE - _ZN40_INTERNAL_079e12a3_4_k_cu_d5e77b2e_127864cuda3std3__419piecewise_constructE)
_ZN40_INTERNAL_079e12a3_4_k_cu_d5e77b2e_127864cuda3std3__419piecewise_constructE:
	.zero		1
	.type		_ZN40_INTERNAL_079e12a3_4_k_cu_d5e77b2e_127864cuda3std3__45__cpo4cendE,@object
	.size		_ZN40_INTERNAL_079e12a3_4_k_cu_d5e77b2e_127864cuda3std3__45__cpo4cendE,(_ZN40_INTERNAL_079e12a3_4_k_cu_d5e77b2e_127864cuda3std6ranges3__45__cpo4swapE - _ZN40_INTERNAL_079e12a3_4_k_cu_d5e77b2e_127864cuda3std3__45__cpo4cendE)
_ZN40_INTERNAL_079e12a3_4_k_cu_d5e77b2e_127864cuda3std3__45__cpo4cendE:
	.zero		1
	.type		_ZN40_INTERNAL_079e12a3_4_k_cu_d5e77b2e_127864cuda3std6ranges3__45__cpo4swapE,@object
	.size		_ZN40_INTERNAL_079e12a3_4_k_cu_d5e77b2e_127864cuda3std6ranges3__45__cpo4swapE,(.L_8 - _ZN40_INTERNAL_079e12a3_4_k_cu_d5e77b2e_127864cuda3std6ranges3__45__cpo4swapE)
_ZN40_INTERNAL_079e12a3_4_k_cu_d5e77b2e_127864cuda3std6ranges3__45__cpo4swapE:
	.zero		1
.L_8:


//--------------------- .nv.constant0._ZN7cutlass13device_kernelINS_4gemm6kernel13GemmUniversalIN4cute5tupleIJiiiiEEENS1_10collective13CollectiveMmaINS1_34MainloopSm90TmaGmmaWarpSpecializedILi18ENS5_IJNS4_1CILi1EEESB_SB_EEENS1_32KernelTmaWarpSpecializedPingpongEEENS5_IJNSA_ILi64EEENSA_ILi32EEENSA_ILi128EEEEEEaNS5_IJlSB_lEEEaSJ_NS4_8TiledMMAINS4_8MMA_AtomIJNS4_4SM904GMMA26MMA_64x32x32_S32S8S8_SS_TNEEEENS4_6LayoutISC_NS5_IJNSA_ILi0EEESR_SR_EEEEENS5_IJNS4_10UnderscoreESU_SU_EEEEENS4_13SM90_TMA_LOADENS4_14ComposedLayoutINS4_7SwizzleILi3ELi4ELi3EEENS4_18smem_ptr_flag_bitsILi8EEENSQ_INS5_IJNSA_ILi8EEESH_EEENS5_IJSH_SB_EEEEEEEvNS4_8identityESX_S17_vS18_EENS_8epilogue10collective6detail29Sm90TmaWarpSpecializedAdapterINS1B_15DefaultEpilogueIaSJ_SJ_NS1A_6thread17LinearCombinationIaLi1EiiLNS1F_9ScaleType4KindE0ELNS_15FloatRoundStyleE2EaEENS1_15EpilogueDefaultEEEEEvvEEEEvNT_6ParamsE --------------------------
	.section	.nv.constant0._ZN7cutlass13device_kernelINS_4gemm6kernel13GemmUniversalIN4cute5tupleIJiiiiEEENS1_10collective13CollectiveMmaINS1_34MainloopSm90TmaGmmaWarpSpecializedILi18ENS5_IJNS4_1CILi1EEESB_SB_EEENS1_32KernelTmaWarpSpecializedPingpongEEENS5_IJNSA_ILi64EEENSA_ILi32EEENSA_ILi128EEEEEEaNS5_IJlSB_lEEEaSJ_NS4_8TiledMMAINS4_8MMA_AtomIJNS4_4SM904GMMA26MMA_64x32x32_S32S8S8_SS_TNEEEENS4_6LayoutISC_NS5_IJNSA_ILi0EEESR_SR_EEEEENS5_IJNS4_10UnderscoreESU_SU_EEEEENS4_13SM90_TMA_LOADENS4_14ComposedLayoutINS4_7SwizzleILi3ELi4ELi3EEENS4_18smem_ptr_flag_bitsILi8EEENSQ_INS5_IJNSA_ILi8EEESH_EEENS5_IJSH_SB_EEEEEEEvNS4_8identityESX_S17_vS18_EENS_8epilogue10collective6detail29Sm90TmaWarpSpecializedAdapterINS1B_15DefaultEpilogueIaSJ_SJ_NS1A_6thread17LinearCombinationIaLi1EiiLNS1F_9ScaleType4KindE0ELNS_15FloatRoundStyleE2EaEENS1_15EpilogueDefaultEEEEEvvEEEEvNT_6ParamsE,"a",@progbits
	.sectionflags	@""
	.align	4
.nv.constant0._ZN7cutlass13device_kernelINS_4gemm6kernel13GemmUniversalIN4cute5tupleIJiiiiEEENS1_10collective13CollectiveMmaINS1_34MainloopSm90TmaGmmaWarpSpecializedILi18ENS5_IJNS4_1CILi1EEESB_SB_EEENS1_32KernelTmaWarpSpecializedPingpongEEENS5_IJNSA_ILi64EEENSA_ILi32EEENSA_ILi128EEEEEEaNS5_IJlSB_lEEEaSJ_NS4_8TiledMMAINS4_8MMA_AtomIJNS4_4SM904GMMA26MMA_64x32x32_S32S8S8_SS_TNEEEENS4_6LayoutISC_NS5_IJNSA_ILi0EEESR_SR_EEEEENS5_IJNS4_10UnderscoreESU_SU_EEEEENS4_13SM90_TMA_LOADENS4_14ComposedLayoutINS4_7SwizzleILi3ELi4ELi3EEENS4_18smem_ptr_flag_bitsILi8EEENSQ_INS5_IJNSA_ILi8EEESH_EEENS5_IJSH_SB_EEEEEEEvNS4_8identityESX_S17_vS18_EENS_8epilogue10collective6detail29Sm90TmaWarpSpecializedAdapterINS1B_15DefaultEpilogueIaSJ_SJ_NS1A_6thread17LinearCombinationIaLi1EiiLNS1F_9ScaleType4KindE0ELNS_15FloatRoundStyleE2EaEENS1_15EpilogueDefaultEEEEEvvEEEEvNT_6ParamsE:
	.zero		1664


//--------------------- SYMBOLS --------------------------

	.type		.nv.reservedSmem.offset0,@object
	.size		.nv.reservedSmem.offset0,0x4
	.type		__assertfail,@function
